	.headerflags	@"EF_CUDA_TEXMODE_UNIFIED EF_CUDA_64BIT_ADDRESS EF_CUDA_SM86 EF_CUDA_VIRTUAL_SM(EF_CUDA_SM86)"
	.elftype	@"ET_EXEC"


//--------------------- .nv.info                  --------------------------
	.section	.nv.info,"",@"SHT_CUDA_INFO"
	.align	4


	//----- nvinfo : EIATTR_REGCOUNT
	.align		4
        /*0000*/ 	.byte	0x04, 0x2f
        /*0002*/ 	.short	(.L_2 - .L_1)
	.align		4
.L_1:
        /*0004*/ 	.word	index@(triton_red_fused__to_copy_add_amax_amin_clamp_mul_native_layer_norm_reciprocal_1)
        /*0008*/ 	.word	0x00000027


	//----- nvinfo : EIATTR_MIN_STACK_SIZE
	.align		4
.L_2:
        /*000c*/ 	.byte	0x04, 0x12
        /*000e*/ 	.short	(.L_4 - .L_3)
	.align		4
.L_3:
        /*0010*/ 	.word	index@(triton_red_fused__to_copy_add_amax_amin_clamp_mul_native_layer_norm_reciprocal_1)
        /*0014*/ 	.word	0x00000000


	//----- nvinfo : EIATTR_FRAME_SIZE
	.align		4
.L_4:
        /*0018*/ 	.byte	0x04, 0x11
        /*001a*/ 	.short	(.L_6 - .L_5)
	.align		4
.L_5:
        /*001c*/ 	.word	index@(triton_red_fused__to_copy_add_amax_amin_clamp_mul_native_layer_norm_reciprocal_1)
        /*0020*/ 	.word	0x00000000


	//----- nvinfo : EIATTR_MIN_STACK_SIZE
	.align		4
.L_6:
        /*0024*/ 	.byte	0x04, 0x12
        /*0026*/ 	.short	(.L_8 - .L_7)
	.align		4
.L_7:
        /*0028*/ 	.word	index@(triton_red_fused__to_copy_add_amax_amin_clamp_mul_native_layer_norm_reciprocal_1)
        /*002c*/ 	.word	0x00000000
.L_8:


//--------------------- .nv.info.triton_red_fused__to_copy_add_amax_amin_clamp_mul_native_layer_norm_reciprocal_1 --------------------------
	.section	.nv.info.triton_red_fused__to_copy_add_amax_amin_clamp_mul_native_layer_norm_reciprocal_1,"",@"SHT_CUDA_INFO"
	.sectionflags	@""
	.align	4


	//----- nvinfo : EIATTR_CUDA_API_VERSION
	.align		4
        /*0000*/ 	.byte	0x04, 0x37
        /*0002*/ 	.short	(.L_10 - .L_9)
.L_9:
        /*0004*/ 	.word	0x0000007c


	//----- nvinfo : EIATTR_SW2861232_WAR
	.align		4
.L_10:
        /*0008*/ 	.byte	0x01, 0x35
	.zero		2


	//----- nvinfo : EIATTR_PARAM_CBANK
	.align		4
        /*000c*/ 	.byte	0x04, 0x0a
        /*000e*/ 	.short	(.L_12 - .L_11)
	.align		4
.L_11:
        /*0010*/ 	.word	index@(.nv.constant0.triton_red_fused__to_copy_add_amax_amin_clamp_mul_native_layer_norm_reciprocal_1)
        /*0014*/ 	.short	0x0160
        /*0016*/ 	.short	0x0090


	//----- nvinfo : EIATTR_CBANK_PARAM_SIZE
	.align		4
.L_12:
        /*0018*/ 	.byte	0x03, 0x19
        /*001a*/ 	.short	0x0090


	//----- nvinfo : EIATTR_KPARAM_INFO
	.align		4
        /*001c*/ 	.byte	0x04, 0x17
        /*001e*/ 	.short	(.L_14 - .L_13)
.L_13:
        /*0020*/ 	.word	0x00000000
        /*0024*/ 	.short	0x0012
        /*0026*/ 	.short	0x0088
        /*0028*/ 	.byte	0x00, 0xf4, 0x21, 0x00


	//----- nvinfo : EIATTR_KPARAM_INFO
	.align		4
.L_14:
        /*002c*/ 	.byte	0x04, 0x17
        /*002e*/ 	.short	(.L_16 - .L_15)
.L_15:
        /*0030*/ 	.word	0x00000000
        /*0034*/ 	.short	0x0011
        /*0036*/ 	.short	0x0084
        /*0038*/ 	.byte	0x00, 0xf0, 0x11, 0x00


	//----- nvinfo : EIATTR_KPARAM_INFO
	.align		4
.L_16:
        /*003c*/ 	.byte	0x04, 0x17
        /*003e*/ 	.short	(.L_18 - .L_17)
.L_17:
        /*0040*/ 	.word	0x00000000
        /*0044*/ 	.short	0x0010
        /*0046*/ 	.short	0x0080
        /*0048*/ 	.byte	0x00, 0xf0, 0x11, 0x00


	//----- nvinfo : EIATTR_KPARAM_INFO
	.align		4
.L_18:
        /*004c*/ 	.byte	0x04, 0x17
        /*004e*/ 	.short	(.L_20 - .L_19)
.L_19:
        /*0050*/ 	.word	0x00000000
        /*0054*/ 	.short	0x000f
        /*0056*/ 	.short	0x0078
        /*0058*/ 	.byte	0x00, 0xf4, 0x21, 0x00


	//----- nvinfo : EIATTR_KPARAM_INFO
	.align		4
.L_20:
        /*005c*/ 	.byte	0x04, 0x17
        /*005e*/ 	.short	(.L_22 - .L_21)
.L_21:
        /*0060*/ 	.word	0x00000000
        /*0064*/ 	.short	0x000e
        /*0066*/ 	.short	0x0070
        /*0068*/ 	.byte	0x00, 0xf4, 0x21, 0x00


	//----- nvinfo : EIATTR_KPARAM_INFO
	.align		4
.L_22:
        /*006c*/ 	.byte	0x04, 0x17
        /*006e*/ 	.short	(.L_24 - .L_23)
.L_23:
        /*0070*/ 	.word	0x00000000
        /*0074*/ 	.short	0x000d
        /*0076*/ 	.short	0x0068
        /*0078*/ 	.byte	0x00, 0xf4, 0x21, 0x00


	//----- nvinfo : EIATTR_KPARAM_INFO
	.align		4
.L_24:
        /*007c*/ 	.byte	0x04, 0x17
        /*007e*/ 	.short	(.L_26 - .L_25)
.L_25:
        /*0080*/ 	.word	0x00000000
        /*0084*/ 	.short	0x000c
        /*0086*/ 	.short	0x0060
        /*0088*/ 	.byte	0x00, 0xf4, 0x21, 0x00


	//----- nvinfo : EIATTR_KPARAM_INFO
	.align		4
.L_26:
        /*008c*/ 	.byte	0x04, 0x17
        /*008e*/ 	.short	(.L_28 - .L_27)
.L_27:
        /*0090*/ 	.word	0x00000000
        /*0094*/ 	.short	0x000b
        /*0096*/ 	.short	0x0058
        /*0098*/ 	.byte	0x00, 0xf4, 0x21, 0x00


	//----- nvinfo : EIATTR_KPARAM_INFO
	.align		4
.L_28:
        /*009c*/ 	.byte	0x04, 0x17
        /*009e*/ 	.short	(.L_30 - .L_29)
.L_29:
        /*00a0*/ 	.word	0x00000000
        /*00a4*/ 	.short	0x000a
        /*00a6*/ 	.short	0x0050
        /*00a8*/ 	.byte	0x00, 0xf4, 0x21, 0x00


	//----- nvinfo : EIATTR_KPARAM_INFO
	.align		4
.L_30:
        /*00ac*/ 	.byte	0x04, 0x17
        /*00ae*/ 	.short	(.L_32 - .L_31)
.L_31:
        /*00b0*/ 	.word	0x00000000
        /*00b4*/ 	.short	0x0009
        /*00b6*/ 	.short	0x0048
        /*00b8*/ 	.byte	0x00, 0xf4, 0x21, 0x00


	//----- nvinfo : EIATTR_KPARAM_INFO
	.align		4
.L_32:
        /*00bc*/ 	.byte	0x04, 0x17
        /*00be*/ 	.short	(.L_34 - .L_33)
.L_33:
        /*00c0*/ 	.word	0x00000000
        /*00c4*/ 	.short	0x0008
        /*00c6*/ 	.short	0x0040
        /*00c8*/ 	.byte	0x00, 0xf4, 0x21, 0x00


	//----- nvinfo : EIATTR_KPARAM_INFO
	.align		4
.L_34:
        /*00cc*/ 	.byte	0x04, 0x17
        /*00ce*/ 	.short	(.L_36 - .L_35)
.L_35:
        /*00d0*/ 	.word	0x00000000
        /*00d4*/ 	.short	0x0007
        /*00d6*/ 	.short	0x0038
        /*00d8*/ 	.byte	0x00, 0xf4, 0x21, 0x00


	//----- nvinfo : EIATTR_KPARAM_INFO
	.align		4
.L_36:
        /*00dc*/ 	.byte	0x04, 0x17
        /*00de*/ 	.short	(.L_38 - .L_37)
.L_37:
        /*00e0*/ 	.word	0x00000000
        /*00e4*/ 	.short	0x0006
        /*00e6*/ 	.short	0x0030
        /*00e8*/ 	.byte	0x00, 0xf4, 0x21, 0x00


	//----- nvinfo : EIATTR_KPARAM_INFO
	.align		4
.L_38:
        /*00ec*/ 	.byte	0x04, 0x17
        /*00ee*/ 	.short	(.L_40 - .L_39)
.L_39:
        /*00f0*/ 	.word	0x00000000
        /*00f4*/ 	.short	0x0005
        /*00f6*/ 	.short	0x0028
        /*00f8*/ 	.byte	0x00, 0xf4, 0x21, 0x00


	//----- nvinfo : EIATTR_KPARAM_INFO
	.align		4
.L_40:
        /*00fc*/ 	.byte	0x04, 0x17
        /*00fe*/ 	.short	(.L_42 - .L_41)
.L_41:
        /*0100*/ 	.word	0x00000000
        /*0104*/ 	.short	0x0004
        /*0106*/ 	.short	0x0020
        /*0108*/ 	.byte	0x00, 0xf4, 0x21, 0x00


	//----- nvinfo : EIATTR_KPARAM_INFO
	.align		4
.L_42:
        /*010c*/ 	.byte	0x04, 0x17
        /*010e*/ 	.short	(.L_44 - .L_43)
.L_43:
        /*0110*/ 	.word	0x00000000
        /*0114*/ 	.short	0x0003
        /*0116*/ 	.short	0x0018
        /*0118*/ 	.byte	0x00, 0xf4, 0x21, 0x00


	//----- nvinfo : EIATTR_KPARAM_INFO
	.align		4
.L_44:
        /*011c*/ 	.byte	0x04, 0x17
        /*011e*/ 	.short	(.L_46 - .L_45)
.L_45:
        /*0120*/ 	.word	0x00000000
        /*0124*/ 	.short	0x0002
        /*0126*/ 	.short	0x0010
        /*0128*/ 	.byte	0x00, 0xf4, 0x21, 0x00


	//----- nvinfo : EIATTR_KPARAM_INFO
	.align		4
.L_46:
        /*012c*/ 	.byte	0x04, 0x17
        /*012e*/ 	.short	(.L_48 - .L_47)
.L_47:
        /*0130*/ 	.word	0x00000000
        /*0134*/ 	.short	0x0001
        /*0136*/ 	.short	0x0008
        /*0138*/ 	.byte	0x00, 0xf4, 0x21, 0x00


	//----- nvinfo : EIATTR_KPARAM_INFO
	.align		4
.L_48:
        /*013c*/ 	.byte	0x04, 0x17
        /*013e*/ 	.short	(.L_50 - .L_49)
.L_49:
        /*0140*/ 	.word	0x00000000
        /*0144*/ 	.short	0x0000
        /*0146*/ 	.short	0x0000
        /*0148*/ 	.byte	0x00, 0xf4, 0x21, 0x00


	//----- nvinfo : EIATTR_MAXREG_COUNT
	.align		4
.L_50:
        /*014c*/ 	.byte	0x03, 0x1b
        /*014e*/ 	.short	0x0080


	//----- nvinfo : EIATTR_COOP_GROUP_MASK_REGIDS
	.align		4
        /*0150*/ 	.byte	0x04, 0x29
        /*0152*/ 	.short	(.L_52 - .L_51)


	//   ....[0]....
.L_51:
        /*0154*/ 	.word	0xffffffff


	//   ....[1]....
        /*0158*/ 	.word	0xffffffff


	//   ....[2]....
        /*015c*/ 	.word	0xffffffff


	//   ....[3]....
        /*0160*/ 	.word	0xffffffff


	//   ....[4]....
        /*0164*/ 	.word	0xffffffff


	//   ....[5]....
        /*0168*/ 	.word	0xffffffff


	//   ....[6]....
        /*016c*/ 	.word	0xffffffff


	//   ....[7]....
        /*0170*/ 	.word	0xffffffff


	//   ....[8]....
        /*0174*/ 	.word	0xffffffff


	//   ....[9]....
        /*0178*/ 	.word	0xffffffff


	//   ....[10]....
        /*017c*/ 	.word	0xffffffff


	//   ....[11]....
        /*0180*/ 	.word	0xffffffff


	//   ....[12]....
        /*0184*/ 	.word	0xffffffff


	//   ....[13]....
        /*0188*/ 	.word	0xffffffff


	//   ....[14]....
        /*018c*/ 	.word	0xffffffff


	//   ....[15]....
        /*0190*/ 	.word	0xffffffff


	//   ....[16]....
        /*0194*/ 	.word	0xffffffff


	//   ....[17]....
        /*0198*/ 	.word	0xffffffff


	//   ....[18]....
        /*019c*/ 	.word	0xffffffff


	//   ....[19]....
        /*01a0*/ 	.word	0xffffffff


	//   ....[20]....
        /*01a4*/ 	.word	0xffffffff


	//   ....[21]....
        /*01a8*/ 	.word	0xffffffff


	//   ....[22]....
        /*01ac*/ 	.word	0xffffffff


	//   ....[23]....
        /*01b0*/ 	.word	0xffffffff


	//   ....[24]....
        /*01b4*/ 	.word	0xffffffff


	//   ....[25]....
        /*01b8*/ 	.word	0xffffffff


	//   ....[26]....
        /*01bc*/ 	.word	0xffffffff


	//   ....[27]....
        /*01c0*/ 	.word	0xffffffff


	//   ....[28]....
        /*01c4*/ 	.word	0xffffffff


	//   ....[29]....
        /*01c8*/ 	.word	0xffffffff


	//----- nvinfo : EIATTR_COOP_GROUP_INSTR_OFFSETS
	.align		4
.L_52:
        /*01cc*/ 	.byte	0x04, 0x28
        /*01ce*/ 	.short	(.L_54 - .L_53)


	//   ....[0]....
.L_53:
        /*01d0*/ 	.word	0x00000950


	//   ....[1]....
        /*01d4*/ 	.word	0x00000ba0


	//   ....[2]....
        /*01d8*/ 	.word	0x00000c40


	//   ....[3]....
        /*01dc*/ 	.word	0x00000c80


	//   ....[4]....
        /*01e0*/ 	.word	0x00000cf0


	//   ....[5]....
        /*01e4*/ 	.word	0x00000da0


	//   ....[6]....
        /*01e8*/ 	.word	0x00000de0


	//   ....[7]....
        /*01ec*/ 	.word	0x00000e20


	//   ....[8]....
        /*01f0*/ 	.word	0x00000ef0


	//   ....[9]....
        /*01f4*/ 	.word	0x00000f40


	//   ....[10]....
        /*01f8*/ 	.word	0x00000fd0


	//   ....[11]....
        /*01fc*/ 	.word	0x00001060


	//   ....[12]....
        /*0200*/ 	.word	0x00001090


	//   ....[13]....
        /*0204*/ 	.word	0x00001180


	//   ....[14]....
        /*0208*/ 	.word	0x000011e0


	//   ....[15]....
        /*020c*/ 	.word	0x00001330


	//   ....[16]....
        /*0210*/ 	.word	0x00001340


	//   ....[17]....
        /*0214*/ 	.word	0x00001350


	//   ....[18]....
        /*0218*/ 	.word	0x00001cc0


	//   ....[19]....
        /*021c*/ 	.word	0x00001d00


	//   ....[20]....
        /*0220*/ 	.word	0x00001d50


	//   ....[21]....
        /*0224*/ 	.word	0x00001e00


	//   ....[22]....
        /*0228*/ 	.word	0x00001e30


	//   ....[23]....
        /*022c*/ 	.word	0x00001e90


	//   ....[24]....
        /*0230*/ 	.word	0x00001eb0


	//   ....[25]....
        /*0234*/ 	.word	0x00001f30


	//   ....[26]....
        /*0238*/ 	.word	0x00001fa0


	//   ....[27]....
        /*023c*/ 	.word	0x00001fc0


	//   ....[28]....
        /*0240*/ 	.word	0x00002080


	//   ....[29]....
        /*0244*/ 	.word	0x00002140


	//----- nvinfo : EIATTR_EXIT_INSTR_OFFSETS
	.align		4
.L_54:
        /*0248*/ 	.byte	0x04, 0x1c
        /*024a*/ 	.short	(.L_56 - .L_55)


	//   ....[0]....
.L_55:
        /*024c*/ 	.word	0x00002980


	//----- nvinfo : EIATTR_REQNTID
	.align		4
.L_56:
        /*0250*/ 	.byte	0x04, 0x10
        /*0252*/ 	.short	(.L_58 - .L_57)
.L_57:
        /*0254*/ 	.word	0x00000200
        /*0258*/ 	.word	0x00000001
        /*025c*/ 	.word	0x00000001
.L_58:


//--------------------- .nv.callgraph             --------------------------
	.section	.nv.callgraph,"",@"SHT_CUDA_CALLGRAPH"
	.align	4
	.sectionentsize	8
	.align		4
        /*0000*/ 	.word	0x00000000
	.align		4
        /*0004*/ 	.word	0xffffffff
	.align		4
        /*0008*/ 	.word	0x00000000
	.align		4
        /*000c*/ 	.word	0xfffffffe
	.align		4
        /*0010*/ 	.word	0x00000000
	.align		4
        /*0014*/ 	.word	0xfffffffd
	.align		4
        /*0018*/ 	.word	0x00000000
	.align		4
        /*001c*/ 	.word	0xfffffffc


//--------------------- .nv.rel.action            --------------------------
	.section	.nv.rel.action,"",@"SHT_CUDA_RELOCINFO"
	.align	8
	.sectionentsize	8
        /*0000*/ 	.byte	0x73, 0x00, 0x00, 0x00, 0x00, 0x00, 0x00, 0x00, 0x00, 0x00, 0x00, 0x11, 0x25, 0x00, 0x05, 0x36


//--------------------- .nv.constant4             --------------------------
	.section	.nv.constant4,"a",@progbits
	.align	8
	.align		8
.nv.constant4:
        /*0000*/ 	.dword	_$_str


//--------------------- .nv.constant0.triton_red_fused__to_copy_add_amax_amin_clamp_mul_native_layer_norm_reciprocal_1 --------------------------
	.section	.nv.constant0.triton_red_fused__to_copy_add_amax_amin_clamp_mul_native_layer_norm_reciprocal_1,"a",@progbits
	.sectionflags	@""
	.align	4
.nv.constant0.triton_red_fused__to_copy_add_amax_amin_clamp_mul_native_layer_norm_reciprocal_1:
	.zero		496


//--------------------- .text.triton_red_fused__to_copy_add_amax_amin_clamp_mul_native_layer_norm_reciprocal_1 --------------------------
	.section	.text.triton_red_fused__to_copy_add_amax_amin_clamp_mul_native_layer_norm_reciprocal_1,"ax",@progbits
	.sectionflags	@"SHF_BARRIERS=1"
	.sectioninfo	@"SHI_REGISTERS=39"
	.align	128
        .global         triton_red_fused__to_copy_add_amax_amin_clamp_mul_native_layer_norm_reciprocal_1
        .type           triton_red_fused__to_copy_add_amax_amin_clamp_mul_native_layer_norm_reciprocal_1,@function
        .size           triton_red_fused__to_copy_add_amax_amin_clamp_mul_native_layer_norm_reciprocal_1,(.L_x_4 - triton_red_fused__to_copy_add_amax_amin_clamp_mul_native_layer_norm_reciprocal_1)
        .other          triton_red_fused__to_copy_add_amax_amin_clamp_mul_native_layer_norm_reciprocal_1,@"STO_CUDA_ENTRY STV_DEFAULT"
triton_red_fused__to_copy_add_amax_amin_clamp_mul_native_layer_norm_reciprocal_1:
.text.triton_red_fused__to_copy_add_amax_amin_clamp_mul_native_layer_norm_reciprocal_1:
[----:B------:R-:W-:Y:S02]  /*0000*/  IMAD.MOV.U32 R1, RZ, RZ, c[0x0][0x28] ;  /* 0x00000a00ff017624 */ /* 0x000fe400078e00ff */
[----:B------:R-:W0:Y:S01]  /*0010*/  S2R R0, SR_TID.X ;  /* 0x0000000000007919 */ /* 0x000e220000002100 */
[----:B------:R-:W-:Y:S01]  /*0020*/  IMAD.MOV.U32 R3, RZ, RZ, 0x2 ;  /* 0x00000002ff037424 */ /* 0x000fe200078e00ff */
[----:B------:R-:W-:Y:S01]  /*0030*/  CS2R R8, SRZ ;  /* 0x0000000000087805 */ /* 0x000fe2000001ff00 */
[----:B------:R-:W-:Y:S01]  /*0040*/  ULDC.64 UR6, c[0x0][0x118] ;  /* 0x0000460000067ab9 */ /* 0x000fe20000000a00 */
[----:B------:R-:W1:Y:S01]  /*0050*/  S2R R11, SR_CTAID.X ;  /* 0x00000000000b7919 */ /* 0x000e620000002500 */
[----:B0-----:R-:W-:Y:S01]  /*0060*/  SHF.R.U32.HI R16, RZ, 0x6, R0 ;  /* 0x00000006ff107819 */ /* 0x001fe20000011600 */
[----:B------:R-:W-:Y:S02]  /*0070*/  IMAD.SHL.U32 R2, R0, 0x4, RZ ;  /* 0x0000000400027824 */ /* 0x000fe400078e00ff */
[----:B-1----:R-:W-:Y:S01]  /*0080*/  IMAD.SHL.U32 R5, R11, 0x8, RZ ;  /* 0x000000080b057824 */ /* 0x002fe200078e00ff */
[----:B------:R-:W-:Y:S02]  /*0090*/  SGXT.U32 R16, R16, 0x3 ;  /* 0x000000031010781a */ /* 0x000fe40000000000 */
[----:B------:R-:W-:-:S02]  /*00a0*/  LOP3.LUT R7, R2, 0xfc, RZ, 0xc0, !PT ;  /* 0x000000fc02077812 */ /* 0x000fc400078ec0ff */
[----:B------:R-:W-:-:S04]  /*00b0*/  LOP3.LUT R4, R16, R5, RZ, 0xfc, !PT ;  /* 0x0000000510047212 */ /* 0x000fc800078efcff */
[C---:B------:R-:W-:Y:S01]  /*00c0*/  ISETP.GE.AND P1, PT, R4.reuse, 0x1010, PT ;  /* 0x000010100400780c */ /* 0x040fe20003f26270 */
[----:B------:R-:W-:-:S04]  /*00d0*/  IMAD R2, R4, 0xc00, R7 ;  /* 0x00000c0004027824 */ /* 0x000fc800078e0207 */
[----:B------:R-:W-:-:S08]  /*00e0*/  IMAD.WIDE R2, R2, R3, c[0x0][0x160] ;  /* 0x0000580002027625 */ /* 0x000fd000078e0203 */
[----:B------:R-:W2:Y:S01]  /*00f0*/  @!P1 LDG.E.EL.64 R8, [R2.64] ;  /* 0x0000000602089981 */ /* 0x000ea2000c2e1b00 */
[----:B------:R-:W-:Y:S01]  /*0100*/  IMAD R22, R11, 0x8, R16 ;  /* 0x000000080b167824 */ /* 0x000fe200078e0210 */
[----:B------:R-:W-:Y:S01]  /*0110*/  ISETP.LT.AND P0, PT, R4, 0x1010, PT ;  /* 0x000010100400780c */ /* 0x000fe20003f01270 */
[----:B------:R-:W-:Y:S01]  /*0120*/  CS2R R10, SRZ ;  /* 0x00000000000a7805 */ /* 0x000fe2000001ff00 */
[----:B------:R-:W-:Y:S01]  /*0130*/  IMAD.MOV.U32 R12, RZ, RZ, RZ ;  /* 0x000000ffff0c7224 */ /* 0x000fe200078e00ff */
[----:B------:R-:W-:Y:S01]  /*0140*/  UMOV UR4, URZ ;  /* 0x0000003f00047c82 */ /* 0x000fe20008000000 */
[----:B------:R-:W-:Y:S01]  /*0150*/  IMAD R22, R22, 0xc00, R7 ;  /* 0x00000c0016167824 */ /* 0x000fe200078e0207 */
[----:B------:R-:W-:Y:S01]  /*0160*/  SEL R17, RZ, 0x3f800000, !P0 ;  /* 0x3f800000ff117807 */ /* 0x000fe20004000000 */
[----:B------:R-:W-:Y:S01]  /*0170*/  IMAD.MOV.U32 R4, RZ, RZ, RZ ;  /* 0x000000ffff047224 */ /* 0x000fe200078e00ff */
[----:B------:R-:W-:Y:S02]  /*0180*/  UMOV UR5, URZ ;  /* 0x0000003f00057c82 */ /* 0x000fe40008000000 */
[----:B------:R-:W-:Y:S01]  /*0190*/  IADD3 R29, R22, 0x100, RZ ;  /* 0x00000100161d7810 */ /* 0x000fe20007ffe0ff */
[----:B------:R-:W-:-:S02]  /*01a0*/  IMAD.MOV.U32 R18, RZ, RZ, R17 ;  /* 0x000000ffff127224 */ /* 0x000fc400078e0011 */
[--C-:B------:R-:W-:Y:S02]  /*01b0*/  IMAD.MOV.U32 R15, RZ, RZ, R17.reuse ;  /* 0x000000ffff0f7224 */ /* 0x100fe400078e0011 */
[----:B------:R-:W-:Y:S01]  /*01c0*/  IMAD.MOV.U32 R14, RZ, RZ, R17 ;  /* 0x000000ffff0e7224 */ /* 0x000fe200078e0011 */
[C---:B--2---:R-:W-:Y:S01]  /*01d0*/  PRMT R6, R8.reuse, 0x7632, R6 ;  /* 0x0000763208067816 */ /* 0x044fe20000000006 */
[----:B------:R-:W-:Y:S01]  /*01e0*/  IMAD.U32 R8, R8, 0x10000, RZ ;  /* 0x0001000008087824 */ /* 0x000fe200078e00ff */
[C---:B------:R-:W-:Y:S01]  /*01f0*/  PRMT R7, R9.reuse, 0x7632, R7 ;  /* 0x0000763209077816 */ /* 0x040fe20000000007 */
[----:B------:R-:W-:Y:S02]  /*0200*/  IMAD.U32 R9, R9, 0x10000, RZ ;  /* 0x0001000009097824 */ /* 0x000fe400078e00ff */
[----:B------:R-:W-:Y:S01]  /*0210*/  IMAD.U32 R6, R6, 0x10000, RZ ;  /* 0x0001000006067824 */ /* 0x000fe200078e00ff */
[----:B------:R-:W-:Y:S01]  /*0220*/  FSEL R13, R8, RZ, !P1 ;  /* 0x000000ff080d7208 */ /* 0x000fe20004800000 */
[----:B------:R-:W-:Y:S01]  /*0230*/  IMAD.U32 R7, R7, 0x10000, RZ ;  /* 0x0001000007077824 */ /* 0x000fe200078e00ff */
[----:B------:R-:W-:-:S02]  /*0240*/  FSEL R19, R9, RZ, !P1 ;  /* 0x000000ff09137208 */ /* 0x000fc40004800000 */
[----:B------:R-:W-:Y:S02]  /*0250*/  FSEL R8, R6, RZ, !P1 ;  /* 0x000000ff06087208 */ /* 0x000fe40004800000 */
[----:B------:R-:W-:Y:S02]  /*0260*/  FSEL R9, R7, RZ, !P1 ;  /* 0x000000ff07097208 */ /* 0x000fe40004800000 */
.L_x_0:
[----:B------:R-:W-:Y:S01]  /*0270*/  IADD3 R6, R29, UR4, RZ ;  /* 0x000000041d067c10 */ /* 0x000fe2000fffe0ff */
[----:B------:R-:W-:Y:S01]  /*0280*/  IMAD.MOV.U32 R7, RZ, RZ, 0x2 ;  /* 0x00000002ff077424 */ /* 0x000fe200078e00ff */
[----:B------:R-:W-:-:S03]  /*0290*/  CS2R R2, SRZ ;  /* 0x0000000000027805 */ /* 0x000fc6000001ff00 */
[----:B------:R-:W-:-:S05]  /*02a0*/  IMAD.WIDE R6, R6, R7, c[0x0][0x160] ;  /* 0x0000580006067625 */ /* 0x000fca00078e0207 */
[----:B------:R-:W2:Y:S01]  /*02b0*/  @!P1 LDG.E.EL.64 R2, [R6.64] ;  /* 0x0000000606029981 */ /* 0x000ea2000c2e1b00 */
[----:B------:R-:W-:Y:S01]  /*02c0*/  FADD R21, R14, 1 ;  /* 0x3f8000000e157421 */ /* 0x000fe20000000000 */
[----:B------:R-:W-:Y:S01]  /*02d0*/  FADD R20, R15, 1 ;  /* 0x3f8000000f147421 */ /* 0x000fe20000000000 */
[----:B------:R-:W-:Y:S01]  /*02e0*/  FADD R26, R17, 1 ;  /* 0x3f800000111a7421 */ /* 0x000fe20000000000 */
[----:B------:R-:W-:Y:S01]  /*02f0*/  FADD R23, R18, 1 ;  /* 0x3f80000012177421 */ /* 0x000fe20000000000 */
[C---:B------:R-:W-:Y:S01]  /*0300*/  FMUL R28, R21.reuse, 0.25 ;  /* 0x3e800000151c7820 */ /* 0x040fe20000400000 */
[C---:B------:R-:W-:Y:S01]  /*0310*/  FSETP.GEU.AND P2, PT, |R21|.reuse, 1.175494350822287508e-38, PT ;  /* 0x008000001500780b */ /* 0x040fe20003f4e200 */
[C---:B------:R-:W-:Y:S01]  /*0320*/  FMUL R25, R20.reuse, 0.25 ;  /* 0x3e80000014197820 */ /* 0x040fe20000400000 */
[----:B------:R-:W-:Y:S01]  /*0330*/  FSETP.GEU.AND P0, PT, |R20|, 1.175494350822287508e-38, PT ;  /* 0x008000001400780b */ /* 0x000fe20003f0e200 */
[----:B------:R-:W-:Y:S01]  /*0340*/  UIADD3 UR4, UP0, UR4, 0x100, URZ ;  /* 0x0000010004047890 */ /* 0x000fe2000ff1e03f */
[----:B------:R-:W-:-:S02]  /*0350*/  FSETP.GT.AND P6, PT, |R21|, 8.50705917302346158658e+37, PT ;  /* 0x7e8000001500780b */ /* 0x000fc40003fc4200 */
[----:B------:R-:W-:Y:S01]  /*0360*/  FSETP.GT.AND P5, PT, |R20|, 8.50705917302346158658e+37, PT ;  /* 0x7e8000001400780b */ /* 0x000fe20003fa4200 */
[----:B------:R-:W-:Y:S01]  /*0370*/  UIADD3.X UR5, URZ, UR5, URZ, UP0, !UPT ;  /* 0x000000053f057290 */ /* 0x000fe200087fe43f */
[----:B------:R-:W-:Y:S01]  /*0380*/  FSEL R28, R28, R21, P6 ;  /* 0x000000151c1c7208 */ /* 0x000fe20003000000 */
[----:B------:R-:W-:Y:S01]  /*0390*/  UISETP.GE.U32.AND UP0, UPT, UR4, 0xb00, UPT ;  /* 0x00000b000400788c */ /* 0x000fe2000bf06070 */
[----:B------:R-:W-:Y:S01]  /*03a0*/  FSEL R27, R25, R20, P5 ;  /* 0x00000014191b7208 */ /* 0x000fe20002800000 */
[C---:B------:R-:W-:Y:S01]  /*03b0*/  FMUL R25, R26.reuse, 0.25 ;  /* 0x3e8000001a197820 */ /* 0x040fe20000400000 */
[----:B------:R-:W-:Y:S01]  /*03c0*/  FSETP.GT.AND P3, PT, |R26|, 8.50705917302346158658e+37, PT ;  /* 0x7e8000001a00780b */ /* 0x000fe20003f64200 */
[----:B------:R-:W-:Y:S01]  /*03d0*/  @!P2 FMUL R28, R28, 16777216 ;  /* 0x4b8000001c1ca820 */ /* 0x000fe20000400000 */
[C---:B------:R-:W-:Y:S01]  /*03e0*/  FSETP.GEU.AND P4, PT, |R26|.reuse, 1.175494350822287508e-38, PT ;  /* 0x008000001a00780b */ /* 0x040fe20003f8e200 */
[----:B------:R-:W-:Y:S01]  /*03f0*/  @!P0 FMUL R27, R27, 16777216 ;  /* 0x4b8000001b1b8820 */ /* 0x000fe20000400000 */
[----:B------:R-:W-:Y:S01]  /*0400*/  FSEL R17, R26, R17, !P1 ;  /* 0x000000111a117208 */ /* 0x000fe20004800000 */
[----:B------:R-:W-:Y:S01]  /*0410*/  UISETP.GE.U32.AND.EX UP0, UPT, UR5, URZ, UPT, UP0 ;  /* 0x0000003f0500728c */ /* 0x000fe2000bf06100 */
[----:B------:R-:W-:Y:S01]  /*0420*/  FSEL R26, R25, R26, P3 ;  /* 0x0000001a191a7208 */ /* 0x000fe20001800000 */
[----:B------:R0:W1:Y:S01]  /*0430*/  MUFU.RCP R32, R27 ;  /* 0x0000001b00207308 */ /* 0x0000620000001000 */
[----:B------:R-:W-:-:S02]  /*0440*/  FSEL R18, R23, R18, !P1 ;  /* 0x0000001217127208 */ /* 0x000fc40004800000 */
[----:B------:R-:W-:Y:S02]  /*0450*/  FSEL R15, R20, R15, !P1 ;  /* 0x0000000f140f7208 */ /* 0x000fe40004800000 */
[----:B------:R-:W-:-:S03]  /*0460*/  FSEL R14, R21, R14, !P1 ;  /* 0x0000000e150e7208 */ /* 0x000fc60004800000 */
[----:B------:R-:W3:Y:S01]  /*0470*/  MUFU.RCP R28, R28 ;  /* 0x0000001c001c7308 */ /* 0x000ee20000001000 */
[----:B------:R-:W-:-:S07]  /*0480*/  @!P4 FMUL R26, R26, 16777216 ;  /* 0x4b8000001a1ac820 */ /* 0x000fce0000400000 */
[----:B------:R-:W4:Y:S01]  /*0490*/  MUFU.RCP R26, R26 ;  /* 0x0000001a001a7308 */ /* 0x000f220000001000 */
[C---:B--2---:R-:W-:Y:S01]  /*04a0*/  PRMT R6, R3.reuse, 0x7632, R6 ;  /* 0x0000763203067816 */ /* 0x044fe20000000006 */
[----:B------:R-:W-:Y:S01]  /*04b0*/  IMAD.U32 R24, R3, 0x10000, RZ ;  /* 0x0001000003187824 */ /* 0x000fe200078e00ff */
[C---:B0-----:R-:W-:Y:S01]  /*04c0*/  PRMT R27, R2.reuse, 0x7632, R27 ;  /* 0x00007632021b7816 */ /* 0x041fe2000000001b */
[----:B------:R-:W-:Y:S02]  /*04d0*/  IMAD.U32 R2, R2, 0x10000, RZ ;  /* 0x0001000002027824 */ /* 0x000fe400078e00ff */
[----:B------:R-:W-:Y:S01]  /*04e0*/  IMAD.U32 R6, R6, 0x10000, RZ ;  /* 0x0001000006067824 */ /* 0x000fe200078e00ff */
[----:B------:R-:W-:Y:S01]  /*04f0*/  FADD R7, R24, -R19 ;  /* 0x8000001318077221 */ /* 0x000fe20000000000 */
[----:B------:R-:W-:Y:S02]  /*0500*/  IMAD.U32 R27, R27, 0x10000, RZ ;  /* 0x000100001b1b7824 */ /* 0x000fe400078e00ff */
[----:B------:R-:W-:Y:S01]  /*0510*/  FADD R3, R6, -R9 ;  /* 0x8000000906037221 */ /* 0x000fe20000000000 */
[----:B------:R-:W-:Y:S01]  /*0520*/  FMUL R30, R7, 0.25 ;  /* 0x3e800000071e7820 */ /* 0x000fe20000400000 */
[----:B------:R-:W-:-:S02]  /*0530*/  FADD R31, R27, -R8 ;  /* 0x800000081b1f7221 */ /* 0x000fc40000000000 */
[----:B------:R-:W-:Y:S02]  /*0540*/  FMUL R34, R3, 0.25 ;  /* 0x3e80000003227820 */ /* 0x000fe40000400000 */
[----:B------:R-:W-:Y:S01]  /*0550*/  FSEL R25, R30, R7, P5 ;  /* 0x000000071e197208 */ /* 0x000fe20002800000 */
[C---:B------:R-:W-:Y:S01]  /*0560*/  FMUL R30, R23.reuse, 0.25 ;  /* 0x3e800000171e7820 */ /* 0x040fe20000400000 */
[----:B------:R-:W-:Y:S02]  /*0570*/  FSETP.GT.AND P5, PT, |R23|, 8.50705917302346158658e+37, PT ;  /* 0x7e8000001700780b */ /* 0x000fe40003fa4200 */
[----:B------:R-:W-:Y:S01]  /*0580*/  FSEL R34, R34, R3, P6 ;  /* 0x0000000322227208 */ /* 0x000fe20003000000 */
[----:B------:R-:W-:Y:S01]  /*0590*/  @!P0 FMUL R25, R25, 16777216 ;  /* 0x4b80000019198820 */ /* 0x000fe20000400000 */
[----:B------:R-:W-:Y:S02]  /*05a0*/  FSETP.GEU.AND P6, PT, |R23|, 1.175494350822287508e-38, PT ;  /* 0x008000001700780b */ /* 0x000fe40003fce200 */
[----:B------:R-:W-:Y:S01]  /*05b0*/  FSEL R23, R30, R23, P5 ;  /* 0x000000171e177208 */ /* 0x000fe20002800000 */
[----:B------:R-:W-:Y:S01]  /*05c0*/  @!P2 FMUL R34, R34, 16777216 ;  /* 0x4b8000002222a820 */ /* 0x000fe20000400000 */
[----:B-1----:R-:W-:Y:S01]  /*05d0*/  FFMA R32, R32, R25, R19 ;  /* 0x0000001920207223 */ /* 0x002fe20000000013 */
[----:B------:R-:W-:Y:S01]  /*05e0*/  FMUL R30, R31, 0.25 ;  /* 0x3e8000001f1e7820 */ /* 0x000fe20000400000 */
[----:B------:R-:W-:Y:S01]  /*05f0*/  PLOP3.LUT P0, PT, PT, PT, UP0, 0x80, 0x0 ;  /* 0x000000000000781c */ /* 0x000fe20003f0f008 */
[----:B---3--:R-:W-:Y:S01]  /*0600*/  FFMA R25, R28, R34, R9 ;  /* 0x000000221c197223 */ /* 0x008fe20000000009 */
[----:B------:R-:W-:Y:S01]  /*0610*/  FADD R28, R2, -R13 ;  /* 0x8000000d021c7221 */ /* 0x000fe20000000000 */
[----:B------:R-:W-:Y:S01]  /*0620*/  FADD R24, R24, -R32 ;  /* 0x8000002018187221 */ /* 0x000fe20000000000 */
[----:B------:R-:W-:Y:S01]  /*0630*/  FSEL R30, R30, R31, P5 ;  /* 0x0000001f1e1e7208 */ /* 0x000fe20002800000 */
[----:B------:R-:W-:Y:S01]  /*0640*/  FADD R6, R6, -R25 ;  /* 0x8000001906067221 */ /* 0x000fe20000000000 */
[----:B------:R-:W-:Y:S01]  /*0650*/  FMUL R33, R28, 0.25 ;  /* 0x3e8000001c217820 */ /* 0x000fe20000400000 */
[----:B------:R-:W-:Y:S01]  /*0660*/  @!P6 FMUL R23, R23, 16777216 ;  /* 0x4b8000001717e820 */ /* 0x000fe20000400000 */
[----:B------:R-:W-:Y:S01]  /*0670*/  FSEL R19, R32, R19, !P1 ;  /* 0x0000001320137208 */ /* 0x000fe20004800000 */
[----:B------:R-:W-:Y:S01]  /*0680*/  @!P6 FMUL R30, R30, 16777216 ;  /* 0x4b8000001e1ee820 */ /* 0x000fe20000400000 */
[----:B------:R-:W-:Y:S01]  /*0690*/  @!P1 FFMA R12, R7, R24, R12 ;  /* 0x00000018070c9223 */ /* 0x000fe2000000000c */
[----:B------:R-:W-:Y:S01]  /*06a0*/  FSEL R33, R33, R28, P3 ;  /* 0x0000001c21217208 */ /* 0x000fe20001800000 */
[----:B------:R-:W-:Y:S01]  /*06b0*/  @!P1 FFMA R4, R3, R6, R4 ;  /* 0x0000000603049223 */ /* 0x000fe20000000004 */
[----:B------:R-:W0:Y:S01]  /*06c0*/  MUFU.RCP R23, R23 ;  /* 0x0000001700177308 */ /* 0x000e220000001000 */
[----:B------:R-:W-:-:S02]  /*06d0*/  FSEL R9, R25, R9, !P1 ;  /* 0x0000000919097208 */ /* 0x000fc40004800000 */
[----:B------:R-:W-:-:S04]  /*06e0*/  @!P4 FMUL R33, R33, 16777216 ;  /* 0x4b8000002121c820 */ /* 0x000fc80000400000 */
[----:B----4-:R-:W-:-:S04]  /*06f0*/  FFMA R26, R26, R33, R13 ;  /* 0x000000211a1a7223 */ /* 0x010fc8000000000d */
[----:B------:R-:W-:Y:S01]  /*0700*/  FADD R2, R2, -R26 ;  /* 0x8000001a02027221 */ /* 0x000fe20000000000 */
[----:B------:R-:W-:-:S03]  /*0710*/  FSEL R13, R26, R13, !P1 ;  /* 0x0000000d1a0d7208 */ /* 0x000fc60004800000 */
[----:B------:R-:W-:Y:S01]  /*0720*/  @!P1 FFMA R11, R28, R2, R11 ;  /* 0x000000021c0b9223 */ /* 0x000fe2000000000b */
[----:B0-----:R-:W-:-:S04]  /*0730*/  FFMA R23, R23, R30, R8 ;  /* 0x0000001e17177223 */ /* 0x001fc80000000008 */
[----:B------:R-:W-:Y:S01]  /*0740*/  FADD R27, R27, -R23 ;  /* 0x800000171b1b7221 */ /* 0x000fe20000000000 */
[----:B------:R-:W-:-:S03]  /*0750*/  FSEL R8, R23, R8, !P1 ;  /* 0x0000000817087208 */ /* 0x000fc60004800000 */
[----:B------:R-:W-:Y:S01]  /*0760*/  @!P1 FFMA R10, R31, R27, R10 ;  /* 0x0000001b1f0a9223 */ /* 0x000fe2000000000a */
[----:B------:R-:W-:Y:S05]  /*0770*/  @!P0 BRA `(.L_x_0) ;  /* 0xfffffaf000008947 */ /* 0x000fea000383ffff */
[----:B------:R-:W-:Y:S01]  /*0780*/  FADD R6, R17, R18 ;  /* 0x0000001211067221 */ /* 0x000fe20000000000 */
[C---:B------:R-:W-:Y:S01]  /*0790*/  FMUL R26, R15.reuse, 0.25 ;  /* 0x3e8000000f1a7820 */ /* 0x040fe20000400000 */
[----:B------:R-:W-:Y:S01]  /*07a0*/  FADD R24, R8, -R13 ;  /* 0x8000000d08187221 */ /* 0x000fe20000000000 */
[----:B------:R-:W-:Y:S01]  /*07b0*/  FMUL R25, R14, 0.25 ;  /* 0x3e8000000e197820 */ /* 0x000fe20000400000 */
[C---:B------:R-:W-:Y:S01]  /*07c0*/  FMUL R7, R6.reuse, 0.25 ;  /* 0x3e80000006077820 */ /* 0x040fe20000400000 */
[C---:B------:R-:W-:Y:S01]  /*07d0*/  FSETP.GEU.AND P5, PT, |R6|.reuse, 1.175494350822287508e-38, PT ;  /* 0x008000000600780b */ /* 0x040fe20003fae200 */
[----:B------:R-:W-:Y:S01]  /*07e0*/  FADD R3, R15, R6 ;  /* 0x000000060f037221 */ /* 0x000fe20000000000 */
[----:B------:R-:W-:Y:S01]  /*07f0*/  FSETP.GT.AND P4, PT, |R6|, 8.50705917302346158658e+37, PT ;  /* 0x7e8000000600780b */ /* 0x000fe20003f84200 */
[----:B------:R-:W-:Y:S01]  /*0800*/  FADD R10, R11, R10 ;  /* 0x0000000a0b0a7221 */ /* 0x000fe20000000000 */
[----:B------:R-:W-:Y:S01]  /*0810*/  LOP3.LUT R28, R5, 0x7, R0, 0xf8, !PT ;  /* 0x00000007051c7812 */ /* 0x000fe200078ef800 */
[----:B------:R-:W-:Y:S01]  /*0820*/  FMUL R20, R3, 0.25 ;  /* 0x3e80000003147820 */ /* 0x000fe20000400000 */
[----:B------:R-:W-:Y:S01]  /*0830*/  FSEL R21, R7, R6, P4 ;  /* 0x0000000607157208 */ /* 0x000fe20002000000 */
[----:B------:R-:W-:Y:S01]  /*0840*/  FMUL R7, R18, 0.25 ;  /* 0x3e80000012077820 */ /* 0x000fe20000400000 */
[C---:B------:R-:W-:Y:S01]  /*0850*/  FSETP.GEU.AND P2, PT, |R3|.reuse, 1.175494350822287508e-38, PT ;  /* 0x008000000300780b */ /* 0x040fe20003f4e200 */
[----:B------:R-:W-:Y:S01]  /*0860*/  FADD R2, R14, R3 ;  /* 0x000000030e027221 */ /* 0x000fe20000000000 */
[----:B------:R-:W-:Y:S01]  /*0870*/  FSETP.GT.AND P0, PT, |R3|, 8.50705917302346158658e+37, PT ;  /* 0x7e8000000300780b */ /* 0x000fe20003f04200 */
[----:B------:R-:W-:Y:S01]  /*0880*/  IMAD.MOV.U32 R27, RZ, RZ, -0x800000 ;  /* 0xff800000ff1b7424 */ /* 0x000fe200078e00ff */
[----:B------:R-:W-:Y:S01]  /*0890*/  FSEL R18, R7, R18, P4 ;  /* 0x0000001207127208 */ /* 0x000fe20002000000 */
[----:B------:R-:W-:Y:S01]  /*08a0*/  @!P5 FMUL R21, R21, 16777216 ;  /* 0x4b8000001515d820 */ /* 0x000fe20000400000 */
[----:B------:R-:W-:Y:S01]  /*08b0*/  FSEL R20, R20, R3, P0 ;  /* 0x0000000314147208 */ /* 0x000fe20000000000 */
[C---:B------:R-:W-:Y:S01]  /*08c0*/  FMUL R7, R2.reuse, 0.25 ;  /* 0x3e80000002077820 */ /* 0x040fe20000400000 */
[----:B------:R-:W-:Y:S01]  /*08d0*/  FSETP.GEU.AND P3, PT, |R2|, 1.175494350822287508e-38, PT ;  /* 0x008000000200780b */ /* 0x000fe20003f6e200 */
[----:B------:R-:W-:Y:S01]  /*08e0*/  @!P5 FMUL R18, R18, 16777216 ;  /* 0x4b8000001212d820 */ /* 0x000fe20000400000 */
[----:B------:R-:W-:Y:S01]  /*08f0*/  FSETP.GT.AND P4, PT, |R2|, 8.50705917302346158658e+37, PT ;  /* 0x7e8000000200780b */ /* 0x000fe20003f84200 */
[----:B------:R-:W0:Y:S01]  /*0900*/  MUFU.RCP R21, R21 ;  /* 0x0000001500157308 */ /* 0x000e220000001000 */
[----:B------:R-:W-:Y:S01]  /*0910*/  FSEL R15, R26, R15, P0 ;  /* 0x0000000f1a0f7208 */ /* 0x000fe20000000000 */
[----:B------:R-:W-:Y:S01]  /*0920*/  @!P2 FMUL R20, R20, 16777216 ;  /* 0x4b8000001414a820 */ /* 0x000fe20000400000 */
[----:B------:R-:W-:Y:S01]  /*0930*/  FSEL R23, R7, R2, P4 ;  /* 0x0000000207177208 */ /* 0x000fe20002000000 */
[----:B------:R-:W-:Y:S01]  /*0940*/  FMUL R26, R24, R24 ;  /* 0x00000018181a7220 */ /* 0x000fe20000400000 */
[----:B------:R-:W1:Y:S01]  /*0950*/  SHFL.BFLY PT, R7, R2, 0x10, 0x1f ;  /* 0x0e001f0002077f89 */ /* 0x000e6200000e0000 */
[----:B------:R-:W-:Y:S01]  /*0960*/  FSETP.NEU.AND P5, PT, R6, RZ, PT ;  /* 0x000000ff0600720b */ /* 0x000fe20003fad000 */
[----:B------:R-:W-:Y:S01]  /*0970*/  @!P2 FMUL R15, R15, 16777216 ;  /* 0x4b8000000f0fa820 */ /* 0x000fe20000400000 */
[----:B------:R-:W2:Y:S01]  /*0980*/  MUFU.RCP R20, R20 ;  /* 0x0000001400147308 */ /* 0x000ea20000001000 */
[----:B------:R-:W-:Y:S01]  /*0990*/  FSEL R25, R25, R14, P4 ;  /* 0x0000000e19197208 */ /* 0x000fe20002000000 */
[----:B------:R-:W-:Y:S01]  /*09a0*/  @!P3 FMUL R23, R23, 16777216 ;  /* 0x4b8000001717b820 */ /* 0x000fe20000400000 */
[----:B------:R-:W-:Y:S01]  /*09b0*/  FMUL R26, R17, R26 ;  /* 0x0000001a111a7220 */ /* 0x000fe20000400000 */
[----:B------:R-:W-:Y:S01]  /*09c0*/  FSETP.NEU.AND P0, PT, R3, RZ, PT ;  /* 0x000000ff0300720b */ /* 0x000fe20003f0d000 */
[----:B------:R-:W-:Y:S01]  /*09d0*/  IMAD.MOV.U32 R29, RZ, RZ, 0x7f800000 ;  /* 0x7f800000ff1d7424 */ /* 0x000fe200078e00ff */
[----:B------:R-:W-:Y:S01]  /*09e0*/  @!P3 FMUL R25, R25, 16777216 ;  /* 0x4b8000001919b820 */ /* 0x000fe20000400000 */
[----:B------:R-:W-:Y:S01]  /*09f0*/  FSETP.NEU.AND P2, PT, R2, RZ, PT ;  /* 0x000000ff0200720b */ /* 0x000fe20003f4d000 */
[----:B0-----:R-:W-:Y:S01]  /*0a00*/  FMUL R21, R21, R18 ;  /* 0x0000001215157220 */ /* 0x001fe20000400000 */
[----:B------:R-:W-:Y:S01]  /*0a10*/  IMAD.MOV.U32 R30, RZ, RZ, 0x7f800000 ;  /* 0x7f800000ff1e7424 */ /* 0x000fe200078e00ff */
[----:B------:R0:W3:Y:S01]  /*0a20*/  MUFU.RCP R18, R23 ;  /* 0x0000001700127308 */ /* 0x0000e20000001000 */
[----:B------:R-:W-:Y:S01]  /*0a30*/  IMAD.MOV.U32 R31, RZ, RZ, 0x7f800000 ;  /* 0x7f800000ff1f7424 */ /* 0x000fe200078e00ff */
[----:B------:R-:W-:Y:S01]  /*0a40*/  UMOV UR4, 0xffffff00 ;  /* 0xffffff0000047882 */ /* 0x000fe20000000000 */
[----:B------:R-:W-:Y:S01]  /*0a50*/  FSEL R21, R21, RZ, P5 ;  /* 0x000000ff15157208 */ /* 0x000fe20002800000 */
[----:B------:R-:W-:Y:S01]  /*0a60*/  IMAD.MOV.U32 R36, RZ, RZ, 0x7f800000 ;  /* 0x7f800000ff247424 */ /* 0x000fe200078e00ff */
[----:B------:R-:W-:Y:S01]  /*0a70*/  UMOV UR5, 0xffffffff ;  /* 0xffffffff00057882 */ /* 0x000fe20000000000 */
[----:B--2---:R-:W-:Y:S01]  /*0a80*/  FMUL R20, R20, R15 ;  /* 0x0000000f14147220 */ /* 0x004fe20000400000 */
[----:B------:R-:W-:Y:S01]  /*0a90*/  IMAD.MOV.U32 R34, RZ, RZ, -0x800000 ;  /* 0xff800000ff227424 */ /* 0x000fe200078e00ff */
[----:B------:R-:W-:Y:S01]  /*0aa0*/  FFMA R24, R24, R21, R13 ;  /* 0x0000001518187223 */ /* 0x000fe2000000000d */
[----:B------:R-:W-:Y:S01]  /*0ab0*/  FFMA R21, R21, R26, R10 ;  /* 0x0000001a15157223 */ /* 0x000fe2000000000a */
[----:B------:R-:W-:Y:S01]  /*0ac0*/  IMAD.MOV.U32 R32, RZ, RZ, -0x800000 ;  /* 0xff800000ff207424 */ /* 0x000fe200078e00ff */
[----:B------:R-:W-:Y:S01]  /*0ad0*/  FSEL R20, R20, RZ, P0 ;  /* 0x000000ff14147208 */ /* 0x000fe20000000000 */
[--C-:B------:R-:W-:Y:S01]  /*0ae0*/  FADD R19, R19, -R24.reuse ;  /* 0x8000001813137221 */ /* 0x100fe20000000000 */
[----:B-1----:R-:W-:Y:S01]  /*0af0*/  FADD R10, R2, R7 ;  /* 0x00000007020a7221 */ /* 0x002fe20000000000 */
[----:B------:R-:W-:Y:S01]  /*0b00*/  FADD R21, R12, R21 ;  /* 0x000000150c157221 */ /* 0x000fe20000000000 */
[----:B0-----:R-:W-:Y:S01]  /*0b10*/  IMAD.MOV.U32 R23, RZ, RZ, -0x800000 ;  /* 0xff800000ff177424 */ /* 0x001fe200078e00ff */
[C---:B------:R-:W-:Y:S01]  /*0b20*/  FMUL R11, R19.reuse, R19 ;  /* 0x00000013130b7220 */ /* 0x040fe20000400000 */
[----:B---3--:R-:W-:Y:S01]  /*0b30*/  FMUL R18, R18, R25 ;  /* 0x0000001912127220 */ /* 0x008fe20000400000 */
[----:B------:R-:W-:Y:S01]  /*0b40*/  FFMA R24, R19, R20, R24 ;  /* 0x0000001413187223 */ /* 0x000fe20000000018 */
[----:B------:R-:W-:Y:S01]  /*0b50*/  FSETP.GEU.AND P3, PT, |R10|, 1.175494350822287508e-38, PT ;  /* 0x008000000a00780b */ /* 0x000fe20003f6e200 */
[----:B------:R-:W-:Y:S01]  /*0b60*/  FMUL R6, R6, R11 ;  /* 0x0000000b06067220 */ /* 0x000fe20000400000 */
[C---:B------:R-:W-:Y:S01]  /*0b70*/  FMUL R15, R10.reuse, 0.25 ;  /* 0x3e8000000a0f7820 */ /* 0x040fe20000400000 */
[----:B------:R-:W-:Y:S01]  /*0b80*/  FADD R13, R9, -R24 ;  /* 0x80000018090d7221 */ /* 0x000fe20000000000 */
[----:B------:R-:W-:Y:S01]  /*0b90*/  FSETP.GT.AND P0, PT, |R10|, 8.50705917302346158658e+37, PT ;  /* 0x7e8000000a00780b */ /* 0x000fe20003f04200 */
[----:B------:R-:W0:Y:S01]  /*0ba0*/  SHFL.BFLY PT, R11, R10, 0x8, 0x1f ;  /* 0x0d001f000a0b7f89 */ /* 0x000e2200000e0000 */
[----:B------:R-:W-:Y:S01]  /*0bb0*/  FSEL R18, R18, RZ, P2 ;  /* 0x000000ff12127208 */ /* 0x000fe20001000000 */
[----:B------:R-:W-:Y:S01]  /*0bc0*/  FFMA R21, R20, R6, R21 ;  /* 0x0000000614157223 */ /* 0x000fe20000000015 */
[----:B------:R-:W-:Y:S01]  /*0bd0*/  FMUL R6, R13, R13 ;  /* 0x0000000d0d067220 */ /* 0x000fe20000400000 */
[----:B------:R-:W-:-:S02]  /*0be0*/  FSEL R15, R15, R10, P0 ;  /* 0x0000000a0f0f7208 */ /* 0x000fc40000000000 */
[----:B------:R-:W-:Y:S01]  /*0bf0*/  FFMA R13, R13, R18, R24 ;  /* 0x000000120d0d7223 */ /* 0x000fe20000000018 */
[----:B------:R-:W-:Y:S01]  /*0c00*/  FMUL R6, R3, R6 ;  /* 0x0000000603067220 */ /* 0x000fe20000400000 */
[----:B------:R-:W-:Y:S01]  /*0c10*/  FADD R21, R4, R21 ;  /* 0x0000001504157221 */ /* 0x000fe20000000000 */
[----:B------:R-:W-:Y:S01]  /*0c20*/  @!P3 FMUL R15, R15, 16777216 ;  /* 0x4b8000000f0fb820 */ /* 0x000fe20000400000 */
[----:B------:R-:W-:Y:S01]  /*0c30*/  FSETP.NEU.AND P2, PT, R10, RZ, PT ;  /* 0x000000ff0a00720b */ /* 0x000fe20003f4d000 */
[----:B------:R-:W1:Y:S01]  /*0c40*/  SHFL.BFLY PT, R12, R13, 0x10, 0x1f ;  /* 0x0e001f000d0c7f89 */ /* 0x000e6200000e0000 */
[----:B------:R-:W-:Y:S01]  /*0c50*/  FFMA R21, R18, R6, R21 ;  /* 0x0000000612157223 */ /* 0x000fe20000000015 */
[----:B------:R-:W-:Y:S01]  /*0c60*/  @P0 FMUL R7, R7, 0.25 ;  /* 0x3e80000007070820 */ /* 0x000fe20000400000 */
[----:B------:R-:W2:Y:S03]  /*0c70*/  MUFU.RCP R6, R15 ;  /* 0x0000000f00067308 */ /* 0x000ea60000001000 */
[----:B------:R-:W3:Y:S01]  /*0c80*/  SHFL.BFLY PT, R14, R21, 0x10, 0x1f ;  /* 0x0e001f00150e7f89 */ /* 0x000ee200000e0000 */
[----:B------:R-:W-:Y:S01]  /*0c90*/  @!P3 FMUL R7, R7, 16777216 ;  /* 0x4b8000000707b820 */ /* 0x000fe20000400000 */
[----:B0-----:R-:W-:-:S04]  /*0ca0*/  FADD R3, R10, R11 ;  /* 0x0000000b0a037221 */ /* 0x001fc80000000000 */
[C---:B------:R-:W-:Y:S01]  /*0cb0*/  FMUL R18, R3.reuse, 0.25 ;  /* 0x3e80000003127820 */ /* 0x040fe20000400000 */
[C---:B------:R-:W-:Y:S01]  /*0cc0*/  FSETP.GEU.AND P3, PT, |R3|.reuse, 1.175494350822287508e-38, PT ;  /* 0x008000000300780b */ /* 0x040fe20003f6e200 */
[----:B--2---:R-:W-:Y:S01]  /*0cd0*/  FMUL R7, R6, R7 ;  /* 0x0000000706077220 */ /* 0x004fe20000400000 */
[----:B------:R-:W-:Y:S01]  /*0ce0*/  FSETP.GT.AND P0, PT, |R3|, 8.50705917302346158658e+37, PT ;  /* 0x7e8000000300780b */ /* 0x000fe20003f04200 */
[----:B------:R-:W0:Y:S03]  /*0cf0*/  SHFL.BFLY PT, R6, R3, 0x4, 0x1f ;  /* 0x0c801f0003067f89 */ /* 0x000e2600000e0000 */
[----:B------:R-:W-:Y:S01]  /*0d00*/  FSEL R7, R7, RZ, P2 ;  /* 0x000000ff07077208 */ /* 0x000fe20001000000 */
[----:B-1----:R-:W-:Y:S01]  /*0d10*/  FADD R12, -R13, R12 ;  /* 0x0000000c0d0c7221 */ /* 0x002fe20000000100 */
[----:B------:R-:W-:Y:S02]  /*0d20*/  FSEL R18, R18, R3, P0 ;  /* 0x0000000312127208 */ /* 0x000fe40000000000 */
[----:B------:R-:W-:Y:S01]  /*0d30*/  FSETP.NEU.AND P2, PT, R3, RZ, PT ;  /* 0x000000ff0300720b */ /* 0x000fe20003f4d000 */
[C---:B------:R-:W-:Y:S01]  /*0d40*/  FMUL R15, R12.reuse, R12 ;  /* 0x0000000c0c0f7220 */ /* 0x040fe20000400000 */
[----:B------:R-:W-:Y:S01]  /*0d50*/  FFMA R12, R12, R7, R13 ;  /* 0x000000070c0c7223 */ /* 0x000fe2000000000d */
[----:B------:R-:W-:Y:S01]  /*0d60*/  @!P3 FMUL R18, R18, 16777216 ;  /* 0x4b8000001212b820 */ /* 0x000fe20000400000 */
[----:B---3--:R-:W-:Y:S01]  /*0d70*/  FADD R14, R21, R14 ;  /* 0x0000000e150e7221 */ /* 0x008fe20000000000 */
[----:B------:R-:W-:Y:S01]  /*0d80*/  FMUL R15, R2, R15 ;  /* 0x0000000f020f7220 */ /* 0x000fe20000400000 */
[----:B------:R-:W-:Y:S01]  /*0d90*/  @P0 FMUL R11, R11, 0.25 ;  /* 0x3e8000000b0b0820 */ /* 0x000fe20000400000 */
[----:B------:R-:W1:Y:S02]  /*0da0*/  SHFL.BFLY PT, R13, R12, 0x8, 0x1f ;  /* 0x0d001f000c0d7f89 */ /* 0x000e6400000e0000 */
[----:B------:R-:W-:Y:S01]  /*0db0*/  FFMA R14, R7, R15, R14 ;  /* 0x0000000f070e7223 */ /* 0x000fe2000000000e */
[----:B------:R-:W2:Y:S01]  /*0dc0*/  MUFU.RCP R18, R18 ;  /* 0x0000001200127308 */ /* 0x000ea20000001000 */
[----:B------:R-:W-:-:S03]  /*0dd0*/  @!P3 FMUL R11, R11, 16777216 ;  /* 0x4b8000000b0bb820 */ /* 0x000fc60000400000 */
[----:B------:R-:W3:Y:S01]  /*0de0*/  SHFL.BFLY PT, R15, R14, 0x8, 0x1f ;  /* 0x0d001f000e0f7f89 */ /* 0x000ee200000e0000 */
[----:B0-----:R-:W-:-:S04]  /*0df0*/  FADD R2, R3, R6 ;  /* 0x0000000603027221 */ /* 0x001fc80000000000 */
[C---:B------:R-:W-:Y:S01]  /*0e00*/  FMUL R17, R2.reuse, 0.25 ;  /* 0x3e80000002117820 */ /* 0x040fe20000400000 */
[C---:B------:R-:W-:Y:S01]  /*0e10*/  FSETP.GEU.AND P3, PT, |R2|.reuse, 1.175494350822287508e-38, PT ;  /* 0x008000000200780b */ /* 0x040fe20003f6e200 */
[----:B------:R-:W0:Y:S01]  /*0e20*/  SHFL.BFLY PT, R7, R2, 0x2, 0x1f ;  /* 0x0c401f0002077f89 */ /* 0x000e2200000e0000 */
[----:B------:R-:W-:Y:S01]  /*0e30*/  FSETP.GT.AND P0, PT, |R2|, 8.50705917302346158658e+37, PT ;  /* 0x7e8000000200780b */ /* 0x000fe20003f04200 */
[----:B--2---:R-:W-:-:S03]  /*0e40*/  FMUL R11, R18, R11 ;  /* 0x0000000b120b7220 */ /* 0x004fc60000400000 */
[----:B------:R-:W-:Y:S01]  /*0e50*/  FSEL R18, R17, R2, P0 ;  /* 0x0000000211127208 */ /* 0x000fe20000000000 */
[----:B-1----:R-:W-:Y:S01]  /*0e60*/  FADD R13, -R12, R13 ;  /* 0x0000000d0c0d7221 */ /* 0x002fe20000000100 */
[----:B------:R-:W-:Y:S02]  /*0e70*/  FSEL R11, R11, RZ, P2 ;  /* 0x000000ff0b0b7208 */ /* 0x000fe40001000000 */
[----:B------:R-:W-:Y:S01]  /*0e80*/  FSETP.NEU.AND P2, PT, R2, RZ, PT ;  /* 0x000000ff0200720b */ /* 0x000fe20003f4d000 */
[C---:B------:R-:W-:Y:S02]  /*0e90*/  FMUL R17, R13.reuse, R13 ;  /* 0x0000000d0d117220 */ /* 0x040fe40000400000 */
[----:B------:R-:W-:Y:S01]  /*0ea0*/  @!P3 FMUL R18, R18, 16777216 ;  /* 0x4b8000001212b820 */ /* 0x000fe20000400000 */
[----:B------:R-:W-:Y:S01]  /*0eb0*/  FFMA R12, R13, R11, R12 ;  /* 0x0000000b0d0c7223 */ /* 0x000fe2000000000c */
[----:B---3--:R-:W-:Y:S01]  /*0ec0*/  FADD R14, R14, R15 ;  /* 0x0000000f0e0e7221 */ /* 0x008fe20000000000 */
[----:B------:R-:W-:Y:S01]  /*0ed0*/  FMUL R17, R10, R17 ;  /* 0x000000110a117220 */ /* 0x000fe20000400000 */
[----:B------:R-:W-:-:S02]  /*0ee0*/  @P0 FMUL R6, R6, 0.25 ;  /* 0x3e80000006060820 */ /* 0x000fc40000400000 */
[----:B------:R-:W1:Y:S01]  /*0ef0*/  SHFL.BFLY PT, R13, R12, 0x4, 0x1f ;  /* 0x0c801f000c0d7f89 */ /* 0x000e6200000e0000 */
[----:B------:R-:W-:Y:S01]  /*0f00*/  FFMA R14, R11, R17, R14 ;  /* 0x000000110b0e7223 */ /* 0x000fe2000000000e */
[----:B------:R-:W-:Y:S01]  /*0f10*/  @!P3 FMUL R6, R6, 16777216 ;  /* 0x4b8000000606b820 */ /* 0x000fe20000400000 */
[----:B------:R-:W2:Y:S01]  /*0f20*/  MUFU.RCP R11, R18 ;  /* 0x00000012000b7308 */ /* 0x000ea20000001000 */
[----:B0-----:R-:W-:Y:S02]  /*0f30*/  FADD R10, R2, R7 ;  /* 0x00000007020a7221 */ /* 0x001fe40000000000 */
[----:B------:R-:W0:Y:S02]  /*0f40*/  SHFL.BFLY PT, R15, R14, 0x4, 0x1f ;  /* 0x0c801f000e0f7f89 */ /* 0x000e2400000e0000 */
[C---:B------:R-:W-:Y:S01]  /*0f50*/  FMUL R17, R10.reuse, 0.25 ;  /* 0x3e8000000a117820 */ /* 0x040fe20000400000 */
[C---:B------:R-:W-:Y:S02]  /*0f60*/  FSETP.GEU.AND P3, PT, |R10|.reuse, 1.175494350822287508e-38, PT ;  /* 0x008000000a00780b */ /* 0x040fe40003f6e200 */
[----:B------:R-:W-:-:S04]  /*0f70*/  FSETP.GT.AND P0, PT, |R10|, 8.50705917302346158658e+37, PT ;  /* 0x7e8000000a00780b */ /* 0x000fc80003f04200 */
[----:B------:R-:W-:Y:S01]  /*0f80*/  FSEL R17, R17, R10, P0 ;  /* 0x0000000a11117208 */ /* 0x000fe20000000000 */
[----:B--2---:R-:W-:-:S06]  /*0f90*/  FMUL R11, R11, R6 ;  /* 0x000000060b0b7220 */ /* 0x004fcc0000400000 */
[----:B------:R-:W-:Y:S01]  /*0fa0*/  @!P3 FMUL R17, R17, 16777216 ;  /* 0x4b8000001111b820 */ /* 0x000fe20000400000 */
[----:B------:R-:W-:Y:S01]  /*0fb0*/  FSEL R6, R11, RZ, P2 ;  /* 0x000000ff0b067208 */ /* 0x000fe20001000000 */
[----:B-1----:R-:W-:Y:S01]  /*0fc0*/  FADD R13, -R12, R13 ;  /* 0x0000000d0c0d7221 */ /* 0x002fe20000000100 */
[----:B------:R-:W1:Y:S01]  /*0fd0*/  SHFL.BFLY PT, R11, R10, 0x1, 0x1f ;  /* 0x0c201f000a0b7f89 */ /* 0x000e6200000e0000 */
[----:B------:R-:W-:Y:S01]  /*0fe0*/  @P0 FMUL R7, R7, 0.25 ;  /* 0x3e80000007070820 */ /* 0x000fe20000400000 */
[----:B------:R-:W-:Y:S01]  /*0ff0*/  FSETP.NEU.AND P0, PT, R10, RZ, PT ;  /* 0x000000ff0a00720b */ /* 0x000fe20003f0d000 */
[C---:B------:R-:W-:Y:S01]  /*1000*/  FMUL R18, R13.reuse, R13 ;  /* 0x0000000d0d127220 */ /* 0x040fe20000400000 */
[----:B------:R-:W-:Y:S01]  /*1010*/  FFMA R12, R13, R6, R12 ;  /* 0x000000060d0c7223 */ /* 0x000fe2000000000c */
[----:B0-----:R-:W-:Y:S01]  /*1020*/  FADD R15, R14, R15 ;  /* 0x0000000f0e0f7221 */ /* 0x001fe20000000000 */
[----:B------:R-:W-:Y:S01]  /*1030*/  @!P3 FMUL R7, R7, 16777216 ;  /* 0x4b8000000707b820 */ /* 0x000fe20000400000 */
[----:B------:R-:W-:Y:S01]  /*1040*/  FMUL R18, R3, R18 ;  /* 0x0000001203127220 */ /* 0x000fe20000400000 */
[----:B------:R0:W2:Y:S01]  /*1050*/  MUFU.RCP R14, R17 ;  /* 0x00000011000e7308 */ /* 0x0000a20000001000 */
[----:B------:R-:W3:Y:S01]  /*1060*/  SHFL.BFLY PT, R13, R12, 0x2, 0x1f ;  /* 0x0c401f000c0d7f89 */ /* 0x000ee200000e0000 */
[----:B------:R-:W-:Y:S01]  /*1070*/  ISETP.GE.AND P3, PT, R0, 0x10, PT ;  /* 0x000000100000780c */ /* 0x000fe20003f66270 */
[----:B------:R-:W-:-:S05]  /*1080*/  FFMA R15, R6, R18, R15 ;  /* 0x00000012060f7223 */ /* 0x000fca000000000f */
[----:B------:R-:W4:Y:S01]  /*1090*/  SHFL.BFLY PT, R6, R15, 0x2, 0x1f ;  /* 0x0c401f000f067f89 */ /* 0x000f2200000e0000 */
[----:B0-----:R-:W-:Y:S01]  /*10a0*/  IMAD.SHL.U32 R17, R16, 0x8, RZ ;  /* 0x0000000810117824 */ /* 0x001fe200078e00ff */
[----:B--2---:R-:W-:Y:S01]  /*10b0*/  FMUL R14, R14, R7 ;  /* 0x000000070e0e7220 */ /* 0x004fe20000400000 */
[----:B-1----:R-:W-:-:S04]  /*10c0*/  FADD R3, R10, R11 ;  /* 0x0000000b0a037221 */ /* 0x002fc80000000000 */
[----:B------:R-:W-:Y:S01]  /*10d0*/  FSEL R14, R14, RZ, P0 ;  /* 0x000000ff0e0e7208 */ /* 0x000fe20000000000 */
[C---:B------:R-:W-:Y:S01]  /*10e0*/  FMUL R18, R3.reuse, 0.25 ;  /* 0x3e80000003127820 */ /* 0x040fe20000400000 */
[C---:B------:R-:W-:Y:S01]  /*10f0*/  FSETP.GEU.AND P2, PT, |R3|.reuse, 1.175494350822287508e-38, PT ;  /* 0x008000000300780b */ /* 0x040fe20003f4e200 */
[----:B---3--:R-:W-:Y:S01]  /*1100*/  FADD R13, -R12, R13 ;  /* 0x0000000d0c0d7221 */ /* 0x008fe20000000100 */
[----:B------:R-:W-:-:S03]  /*1110*/  FSETP.GT.AND P0, PT, |R3|, 8.50705917302346158658e+37, PT ;  /* 0x7e8000000300780b */ /* 0x000fc60003f04200 */
[C---:B------:R-:W-:Y:S01]  /*1120*/  FMUL R7, R13.reuse, R13 ;  /* 0x0000000d0d077220 */ /* 0x040fe20000400000 */
[----:B------:R-:W-:Y:S01]  /*1130*/  FFMA R12, R13, R14, R12 ;  /* 0x0000000e0d0c7223 */ /* 0x000fe2000000000c */
[----:B------:R-:W-:Y:S01]  /*1140*/  FSEL R18, R18, R3, P0 ;  /* 0x0000000312127208 */ /* 0x000fe20000000000 */
[----:B----4-:R-:W-:Y:S01]  /*1150*/  FADD R15, R15, R6 ;  /* 0x000000060f0f7221 */ /* 0x010fe20000000000 */
[----:B------:R-:W-:Y:S01]  /*1160*/  FMUL R7, R2, R7 ;  /* 0x0000000702077220 */ /* 0x000fe20000400000 */
[----:B------:R-:W-:Y:S01]  /*1170*/  SHF.R.U32.HI R6, RZ, 0x3, R0 ;  /* 0x00000003ff067819 */ /* 0x000fe20000011600 */
[----:B------:R-:W0:Y:S02]  /*1180*/  SHFL.BFLY PT, R13, R12, 0x1, 0x1f ;  /* 0x0c201f000c0d7f89 */ /* 0x000e2400000e0000 */
[----:B------:R-:W-:Y:S01]  /*1190*/  @!P2 FMUL R18, R18, 16777216 ;  /* 0x4b8000001212a820 */ /* 0x000fe20000400000 */
[----:B------:R-:W-:Y:S01]  /*11a0*/  FFMA R7, R14, R7, R15 ;  /* 0x000000070e077223 */ /* 0x000fe2000000000f */
[----:B------:R-:W-:Y:S01]  /*11b0*/  LOP3.LUT R6, R17, 0x4, R6, 0xf8, !PT ;  /* 0x0000000411067812 */ /* 0x000fe200078ef806 */
[----:B------:R-:W-:Y:S01]  /*11c0*/  @P0 FMUL R11, R11, 0.25 ;  /* 0x3e8000000b0b0820 */ /* 0x000fe20000400000 */
[----:B------:R-:W-:-:S02]  /*11d0*/  FSETP.NEU.AND P0, PT, R3, RZ, PT ;  /* 0x000000ff0300720b */ /* 0x000fc40003f0d000 */
[----:B------:R-:W1:Y:S01]  /*11e0*/  SHFL.BFLY PT, R2, R7, 0x1, 0x1f ;  /* 0x0c201f0007027f89 */ /* 0x000e6200000e0000 */
[----:B------:R-:W2:Y:S01]  /*11f0*/  MUFU.RCP R18, R18 ;  /* 0x0000001200127308 */ /* 0x000ea20000001000 */
[----:B------:R-:W-:Y:S01]  /*1200*/  @!P2 FMUL R11, R11, 16777216 ;  /* 0x4b8000000b0ba820 */ /* 0x000fe20000400000 */
[----:B------:R-:W-:-:S13]  /*1210*/  LOP3.LUT P2, RZ, R0, 0x1f, RZ, 0xc0, !PT ;  /* 0x0000001f00ff7812 */ /* 0x000fda000784c0ff */
[----:B------:R-:W-:Y:S01]  /*1220*/  @!P2 STS [R6+0x80], R3 ;  /* 0x000080030600a388 */ /* 0x000fe20000000800 */
[----:B0-----:R-:W-:Y:S01]  /*1230*/  FADD R13, -R12, R13 ;  /* 0x0000000d0c0d7221 */ /* 0x001fe20000000100 */
[----:B--2---:R-:W-:-:S03]  /*1240*/  FMUL R11, R18, R11 ;  /* 0x0000000b120b7220 */ /* 0x004fc60000400000 */
[----:B------:R-:W-:Y:S02]  /*1250*/  FMUL R15, R13, R13 ;  /* 0x0000000d0d0f7220 */ /* 0x000fe40000400000 */
[----:B------:R-:W-:Y:S01]  /*1260*/  FSEL R11, R11, RZ, P0 ;  /* 0x000000ff0b0b7208 */ /* 0x000fe20000000000 */
[----:B-1----:R-:W-:Y:S01]  /*1270*/  FADD R2, R7, R2 ;  /* 0x0000000207027221 */ /* 0x002fe20000000000 */
[----:B------:R-:W-:-:S03]  /*1280*/  FMUL R15, R10, R15 ;  /* 0x0000000f0a0f7220 */ /* 0x000fc60000400000 */
[----:B------:R-:W-:Y:S01]  /*1290*/  FFMA R13, R13, R11, R12 ;  /* 0x0000000b0d0d7223 */ /* 0x000fe2000000000c */
[----:B------:R-:W-:-:S04]  /*12a0*/  FFMA R15, R11, R15, R2 ;  /* 0x0000000f0b0f7223 */ /* 0x000fc80000000002 */
[----:B------:R-:W-:Y:S04]  /*12b0*/  @!P2 STS [R6], R13 ;  /* 0x0000000d0600a388 */ /* 0x000fe80000000800 */
[----:B------:R0:W-:Y:S04]  /*12c0*/  @!P2 STS [R6+0x40], R15 ;  /* 0x0000400f0600a388 */ /* 0x0001e80000000800 */
[----:B------:R-:W-:Y:S01]  /*12d0*/  BAR.SYNC.DEFER_BLOCKING 0x0 ;  /* 0x0000000000007b1d */ /* 0x000fe20000010000 */
[----:B0-----:R-:W-:Y:S01]  /*12e0*/  LOP3.LUT R6, R0, 0x1, RZ, 0xc0, !PT ;  /* 0x0000000100067812 */ /* 0x001fe200078ec0ff */
[----:B------:R-:W-:-:S04]  /*12f0*/  IMAD.MOV.U32 R15, RZ, RZ, 0x39aaaaab ;  /* 0x39aaaaabff0f7424 */ /* 0x000fc800078e00ff */
[----:B------:R-:W0:Y:S04]  /*1300*/  @!P3 LDS R9, [R0.X4+0x80] ;  /* 0x000080000009b984 */ /* 0x000e280000004800 */
[----:B------:R-:W1:Y:S04]  /*1310*/  @!P3 LDS R8, [R0.X4] ;  /* 0x000000000008b984 */ /* 0x000e680000004800 */
[----:B------:R-:W2:Y:S04]  /*1320*/  @!P3 LDS R4, [R0.X4+0x40] ;  /* 0x000040000004b984 */ /* 0x000ea80000004800 */
[----:B0-----:R-:W0:Y:S04]  /*1330*/  SHFL.BFLY PT, R2, R9, 0x1, 0x1f ;  /* 0x0c201f0009027f89 */ /* 0x001e2800000e0000 */
[----:B-1----:R-:W1:Y:S04]  /*1340*/  SHFL.BFLY PT, R3, R8, 0x1, 0x1f ;  /* 0x0c201f0008037f89 */ /* 0x002e6800000e0000 */
[----:B--2---:R-:W2:Y:S01]  /*1350*/  SHFL.BFLY PT, R7, R4, 0x1, 0x1f ;  /* 0x0c201f0004077f89 */ /* 0x004ea200000e0000 */
[----:B0-----:R-:W-:-:S04]  /*1360*/  FADD R11, R9, R2 ;  /* 0x00000002090b7221 */ /* 0x001fc80000000000 */
[C---:B------:R-:W-:Y:S01]  /*1370*/  FMUL R10, R11.reuse, 0.25 ;  /* 0x3e8000000b0a7820 */ /* 0x040fe20000400000 */
[C---:B------:R-:W-:Y:S01]  /*1380*/  FSETP.GEU.AND P4, PT, |R11|.reuse, 1.175494350822287508e-38, PT ;  /* 0x008000000b00780b */ /* 0x040fe20003f8e200 */
[----:B-1----:R-:W-:Y:S01]  /*1390*/  FADD R3, -R8, R3 ;  /* 0x0000000308037221 */ /* 0x002fe20000000100 */
[----:B------:R-:W-:Y:S01]  /*13a0*/  FSETP.GT.AND P0, PT, |R11|, 8.50705917302346158658e+37, PT ;  /* 0x7e8000000b00780b */ /* 0x000fe20003f04200 */
[----:B--2---:R-:W-:Y:S01]  /*13b0*/  FADD R4, R4, R7 ;  /* 0x0000000704047221 */ /* 0x004fe20000000000 */
[----:B------:R-:W-:Y:S02]  /*13c0*/  IMAD.MOV.U32 R7, RZ, RZ, 0x10 ;  /* 0x00000010ff077424 */ /* 0x000fe400078e00ff */
[----:B------:R-:W-:-:S07]  /*13d0*/  FSEL R10, R10, R11, P0 ;  /* 0x0000000b0a0a7208 */ /* 0x000fce0000000000 */
[----:B------:R-:W-:Y:S02]  /*13e0*/  @!P4 FMUL R10, R10, 16777216 ;  /* 0x4b8000000a0ac820 */ /* 0x000fe40000400000 */
[----:B------:R-:W-:Y:S01]  /*13f0*/  @P0 FMUL R2, R2, 0.25 ;  /* 0x3e80000002020820 */ /* 0x000fe20000400000 */
[----:B------:R-:W-:Y:S01]  /*1400*/  ISETP.NE.U32.AND P0, PT, R6, 0x1, PT ;  /* 0x000000010600780c */ /* 0x000fe20003f05070 */
[----:B------:R-:W0:Y:S01]  /*1410*/  MUFU.RCP R13, R10 ;  /* 0x0000000a000d7308 */ /* 0x000e220000001000 */
[----:B------:R-:W-:Y:S01]  /*1420*/  LOP3.LUT R6, R0, 0x3f, RZ, 0xc0, !PT ;  /* 0x0000003f00067812 */ /* 0x000fe200078ec0ff */
[----:B------:R-:W-:Y:S01]  /*1430*/  @!P4 FMUL R2, R2, 16777216 ;  /* 0x4b8000000202c820 */ /* 0x000fe20000400000 */
[----:B------:R-:W-:Y:S02]  /*1440*/  FSETP.NEU.AND P4, PT, R11, RZ, PT ;  /* 0x000000ff0b00720b */ /* 0x000fe40003f8d000 */
[----:B------:R-:W-:Y:S01]  /*1450*/  ISETP.LT.AND P0, PT, R0, 0x10, P0 ;  /* 0x000000100000780c */ /* 0x000fe20000701270 */
[----:B0-----:R-:W-:Y:S01]  /*1460*/  FMUL R13, R13, R2 ;  /* 0x000000020d0d7220 */ /* 0x001fe20000400000 */
[----:B------:R-:W-:-:S11]  /*1470*/  FMUL R2, R3, R3 ;  /* 0x0000000303027220 */ /* 0x000fd60000400000 */
[----:B------:R-:W-:Y:S01]  /*1480*/  @P0 STS [R0.X4+0x80], R11 ;  /* 0x0000800b00000388 */ /* 0x000fe20000004800 */
[----:B------:R-:W-:Y:S01]  /*1490*/  FSEL R13, R13, RZ, P4 ;  /* 0x000000ff0d0d7208 */ /* 0x000fe20002000000 */
[----:B------:R-:W-:-:S04]  /*14a0*/  FMUL R2, R9, R2 ;  /* 0x0000000209027220 */ /* 0x000fc80000400000 */
[----:B------:R-:W-:Y:S01]  /*14b0*/  FFMA R9, R3, R13, R8 ;  /* 0x0000000d03097223 */ /* 0x000fe20000000008 */
[----:B------:R-:W-:Y:S01]  /*14c0*/  FFMA R13, R13, R2, R4 ;  /* 0x000000020d0d7223 */ /* 0x000fe20000000004 */
[----:B------:R-:W-:-:S03]  /*14d0*/  IMAD.MOV.U32 R3, RZ, RZ, 0x8 ;  /* 0x00000008ff037424 */ /* 0x000fc600078e00ff */
[----:B------:R-:W-:Y:S01]  /*14e0*/  @P0 STS [R0.X4], R9 ;  /* 0x0000000900000388 */ /* 0x000fe20000004800 */
[----:B------:R-:W-:-:S03]  /*14f0*/  IMAD.WIDE.U32 R2, R6, R3, c[0x0][0x170] ;  /* 0x00005c0006027625 */ /* 0x000fc600078e0003 */
[----:B------:R-:W-:Y:S01]  /*1500*/  @P0 STS [R0.X4+0x40], R13 ;  /* 0x0000400d00000388 */ /* 0x000fe20000004800 */
[----:B------:R-:W-:-:S03]  /*1510*/  IMAD.WIDE.U32 R6, R6, R7, c[0x0][0x168] ;  /* 0x00005a0006067625 */ /* 0x000fc600078e0007 */
[----:B------:R-:W-:Y:S01]  /*1520*/  BAR.SYNC.DEFER_BLOCKING 0x0 ;  /* 0x0000000000007b1d */ /* 0x000fe20000010000 */
[----:B------:R-:W-:-:S05]  /*1530*/  IMAD.MOV.U32 R14, RZ, RZ, R6 ;  /* 0x000000ffff0e7224 */ /* 0x000fca00078e0006 */
[----:B------:R-:W0:Y:S04]  /*1540*/  LDS R4, [R16.X8+0x40] ;  /* 0x0000400010047984 */ /* 0x000e280000008800 */
[----:B------:R1:W2:Y:S01]  /*1550*/  LDS R24, [R16.X8] ;  /* 0x0000000010187984 */ /* 0x0002a20000008800 */
[----:B0-----:R-:W-:Y:S01]  /*1560*/  FFMA R4, R4, R15, 9.9999999747524270788e-07 ;  /* 0x358637bd04047423 */ /* 0x001fe2000000000f */
[----:B------:R-:W-:-:S03]  /*1570*/  IMAD.MOV.U32 R15, RZ, RZ, R7 ;  /* 0x000000ffff0f7224 */ /* 0x000fc600078e0007 */
[----:B--2---:R1:W0:Y:S04]  /*1580*/  MUFU.RSQ R26, R4 ;  /* 0x00000004001a7308 */ /* 0x0042280000001400 */
.L_x_1:
[----:B------:R-:W2:Y:S04]  /*1590*/  LDG.E.EL.64 R12, [R2.64+0x1800] ;  /* 0x00180006020c7981 */ /* 0x000ea8000c2e1b00 */
[----:B-1----:R-:W3:Y:S01]  /*15a0*/  LDG.E.EL.128 R4, [R14.64+0x3000] ;  /* 0x003000060e047981 */ /* 0x002ee2000c2e1d00 */
[----:B------:R-:W-:Y:S01]  /*15b0*/  IMAD.U32 R33, RZ, RZ, UR4 ;  /* 0x00000004ff217e24 */ /* 0x000fe2000f8e00ff */
[----:B------:R-:W-:Y:S01]  /*15c0*/  CS2R R16, SRZ ;  /* 0x0000000000107805 */ /* 0x000fe2000001ff00 */
[----:B------:R-:W-:Y:S01]  /*15d0*/  IMAD.MOV.U32 R25, RZ, RZ, 0x2 ;  /* 0x00000002ff197424 */ /* 0x000fe200078e00ff */
[----:B------:R-:W4:Y:S02]  /*15e0*/  LDG.E.EL.64 R18, [R2.64] ;  /* 0x0000000602127981 */ /* 0x000f24000c2e1b00 */
[----:B------:R-:W-:-:S02]  /*15f0*/  IADD3 R33, R22, 0x100, R33 ;  /* 0x0000010016217810 */ /* 0x000fc40007ffe021 */
[----:B------:R-:W5:Y:S03]  /*1600*/  LDG.E.EL.128 R8, [R14.64] ;  /* 0x000000060e087981 */ /* 0x000f66000c2e1d00 */
[----:B------:R-:W-:-:S05]  /*1610*/  IMAD.WIDE R20, R33, R25, c[0x0][0x160] ;  /* 0x0000580021147625 */ /* 0x000fca00078e0219 */
[----:B------:R-:W5:Y:S01]  /*1620*/  @!P1 LDG.E.EF.64 R16, [R20.64] ;  /* 0x0000000614109981 */ /* 0x000f62000c0e1b00 */
[----:B------:R-:W-:Y:S01]  /*1630*/  FSETP.NAN.AND P4, PT, R29, R29, PT ;  /* 0x0000001d1d00720b */ /* 0x000fe20003f88000 */
[----:B------:R-:W-:-:S04]  /*1640*/  UIADD3 UR4, UP0, UR4, 0x100, URZ ;  /* 0x0000010004047890 */ /* 0x000fc8000ff1e03f */
[----:B------:R-:W-:Y:S02]  /*1650*/  UIADD3.X UR5, URZ, UR5, URZ, UP0, !UPT ;  /* 0x000000053f057290 */ /* 0x000fe400087fe43f */
[----:B------:R-:W-:-:S04]  /*1660*/  UISETP.GE.U32.AND UP0, UPT, UR4, 0xb00, UPT ;  /* 0x00000b000400788c */ /* 0x000fc8000bf06070 */
[----:B------:R-:W-:Y:S01]  /*1670*/  UISETP.GE.U32.AND.EX UP0, UPT, UR5, URZ, UPT, UP0 ;  /* 0x0000003f0500728c */ /* 0x000fe2000bf06100 */
[----:B--2---:R-:W-:-:S04]  /*1680*/  IMAD.U32 R35, R12, 0x10000, RZ ;  /* 0x000100000c237824 */ /* 0x004fc800078e00ff */
[--C-:B---3--:R-:W-:Y:S01]  /*1690*/  FADD R4, R4, R35.reuse ;  /* 0x0000002304047221 */ /* 0x108fe20000000000 */
[C---:B------:R-:W-:Y:S01]  /*16a0*/  PRMT R35, R13.reuse, 0x7632, R35 ;  /* 0x000076320d237816 */ /* 0x040fe20000000023 */
[----:B------:R-:W-:Y:S01]  /*16b0*/  IMAD.U32 R13, R13, 0x10000, RZ ;  /* 0x000100000d0d7824 */ /* 0x000fe200078e00ff */
[----:B------:R-:W-:-:S03]  /*16c0*/  PRMT R12, R12, 0x7632, R12 ;  /* 0x000076320c0c7816 */ /* 0x000fc6000000000c */
[----:B------:R-:W-:Y:S01]  /*16d0*/  FADD R6, R6, R13 ;  /* 0x0000000d06067221 */ /* 0x000fe20000000000 */
[----:B----4-:R-:W-:Y:S02]  /*16e0*/  IMAD.U32 R13, R18, 0x10000, RZ ;  /* 0x00010000120d7824 */ /* 0x010fe400078e00ff */
[----:B------:R-:W-:Y:S02]  /*16f0*/  IMAD.U32 R12, R12, 0x10000, RZ ;  /* 0x000100000c0c7824 */ /* 0x000fe400078e00ff */
[----:B-----5:R-:W-:Y:S01]  /*1700*/  FADD R8, R8, R13 ;  /* 0x0000000d08087221 */ /* 0x020fe20000000000 */
[C---:B------:R-:W-:Y:S01]  /*1710*/  IMAD.U32 R13, R19.reuse, 0x10000, RZ ;  /* 0x00010000130d7824 */ /* 0x040fe200078e00ff */
[----:B------:R-:W-:Y:S01]  /*1720*/  PRMT R19, R19, 0x7632, R19 ;  /* 0x0000763213137816 */ /* 0x000fe20000000013 */
[----:B------:R-:W-:-:S04]  /*1730*/  FADD R5, R5, R12 ;  /* 0x0000000c05057221 */ /* 0x000fc80000000000 */
[----:B------:R-:W-:Y:S02]  /*1740*/  IMAD.U32 R12, R19, 0x10000, RZ ;  /* 0x00010000130c7824 */ /* 0x000fe400078e00ff */
[----:B------:R-:W-:Y:S01]  /*1750*/  IMAD.U32 R19, R17, 0x10000, RZ ;  /* 0x0001000011137824 */ /* 0x000fe200078e00ff */
[----:B------:R-:W-:-:S03]  /*1760*/  FADD R10, R10, R13 ;  /* 0x0000000d0a0a7221 */ /* 0x000fc60000000000 */
[----:B------:R-:W-:Y:S01]  /*1770*/  FADD R19, -R24, R19 ;  /* 0x0000001318137221 */ /* 0x000fe20000000100 */
[----:B------:R-:W-:Y:S01]  /*1780*/  IMAD.U32 R13, R16, 0x10000, RZ ;  /* 0x00010000100d7824 */ /* 0x000fe200078e00ff */
[----:B------:R-:W-:Y:S02]  /*1790*/  FADD R6, R6, 1 ;  /* 0x3f80000006067421 */ /* 0x000fe40000000000 */
[----:B0-----:R-:W-:Y:S01]  /*17a0*/  FMUL R21, R26, R19 ;  /* 0x000000131a157220 */ /* 0x001fe20000400000 */
[----:B------:R-:W-:Y:S01]  /*17b0*/  PRMT R16, R16, 0x7632, R16 ;  /* 0x0000763210107816 */ /* 0x000fe20000000010 */
[----:B------:R-:W-:Y:S01]  /*17c0*/  FADD R13, -R24, R13 ;  /* 0x0000000d180d7221 */ /* 0x000fe20000000100 */
[----:B------:R-:W-:Y:S01]  /*17d0*/  PRMT R17, R17, 0x7632, R17 ;  /* 0x0000763211117816 */ /* 0x000fe20000000011 */
[----:B------:R-:W-:Y:S01]  /*17e0*/  FFMA R10, R21, R6, R10 ;  /* 0x00000006150a7223 */ /* 0x000fe2000000000a */
[----:B------:R-:W-:Y:S01]  /*17f0*/  PRMT R18, R18, 0x7632, R18 ;  /* 0x0000763212127816 */ /* 0x000fe20000000012 */
[----:B------:R-:W-:Y:S01]  /*1800*/  FMUL R19, R26, R13 ;  /* 0x0000000d1a137220 */ /* 0x000fe20000400000 */
[----:B------:R-:W-:Y:S01]  /*1810*/  FADD R4, R4, 1 ;  /* 0x3f80000004047421 */ /* 0x000fe20000000000 */
[----:B------:R-:W-:Y:S01]  /*1820*/  IMAD.U32 R13, R16, 0x10000, RZ ;  /* 0x00010000100d7824 */ /* 0x000fe200078e00ff */
[----:B------:R-:W-:Y:S01]  /*1830*/  FSETP.GEU.AND P5, PT, R29, R10, PT ;  /* 0x0000000a1d00720b */ /* 0x000fe20003fae000 */
[----:B------:R-:W-:-:S02]  /*1840*/  IMAD.U32 R35, R35, 0x10000, RZ ;  /* 0x0001000023237824 */ /* 0x000fc400078e00ff */
[----:B------:R-:W-:Y:S01]  /*1850*/  IMAD.U32 R17, R17, 0x10000, RZ ;  /* 0x0001000011117824 */ /* 0x000fe200078e00ff */
[----:B------:R-:W-:Y:S01]  /*1860*/  FFMA R8, R19, R4, R8 ;  /* 0x0000000413087223 */ /* 0x000fe20000000008 */
[----:B------:R-:W-:Y:S01]  /*1870*/  IMAD.U32 R18, R18, 0x10000, RZ ;  /* 0x0001000012127824 */ /* 0x000fe200078e00ff */
[C---:B------:R-:W-:Y:S01]  /*1880*/  FADD R13, -R24.reuse, R13 ;  /* 0x0000000d180d7221 */ /* 0x040fe20000000100 */
[----:B------:R-:W-:Y:S01]  /*1890*/  FSEL R6, R29, R10, !P5 ;  /* 0x0000000a1d067208 */ /* 0x000fe20006800000 */
[----:B------:R-:W-:Y:S01]  /*18a0*/  FADD R7, R7, R35 ;  /* 0x0000002307077221 */ /* 0x000fe20000000000 */
[----:B------:R-:W-:Y:S01]  /*18b0*/  FADD R17, -R24, R17 ;  /* 0x0000001118117221 */ /* 0x000fe20000000100 */
[----:B------:R-:W-:Y:S01]  /*18c0*/  FADD R9, R9, R18 ;  /* 0x0000001209097221 */ /* 0x000fe20000000000 */
[----:B------:R-:W-:Y:S01]  /*18d0*/  FADD R5, R5, 1 ;  /* 0x3f80000005057421 */ /* 0x000fe20000000000 */
[----:B------:R-:W-:Y:S01]  /*18e0*/  FMUL R4, R26, R13 ;  /* 0x0000000d1a047220 */ /* 0x000fe20000400000 */
[----:B------:R-:W-:Y:S01]  /*18f0*/  @!P1 FSEL R29, R29, R6, P4 ;  /* 0x000000061d1d9208 */ /* 0x000fe20002000000 */
[----:B------:R-:W-:Y:S01]  /*1900*/  FADD R11, R11, R12 ;  /* 0x0000000c0b0b7221 */ /* 0x000fe20000000000 */
[----:B------:R-:W-:Y:S01]  /*1910*/  FSETP.GT.AND P6, PT, R32, R10, PT ;  /* 0x0000000a2000720b */ /* 0x000fe20003fc4000 */
[----:B------:R-:W-:Y:S01]  /*1920*/  FADD R7, R7, 1 ;  /* 0x3f80000007077421 */ /* 0x000fe20000000000 */
[----:B------:R-:W-:Y:S01]  /*1930*/  FSETP.GEU.AND P5, PT, R31, R8, PT ;  /* 0x000000081f00720b */ /* 0x000fe20003fae000 */
[----:B------:R-:W-:Y:S01]  /*1940*/  FMUL R6, R26, R17 ;  /* 0x000000111a067220 */ /* 0x000fe20000400000 */
[----:B------:R-:W-:Y:S01]  /*1950*/  FFMA R9, R4, R5, R9 ;  /* 0x0000000504097223 */ /* 0x000fe20000000009 */
[----:B------:R-:W-:-:S02]  /*1960*/  FSETP.NAN.AND P4, PT, R32, R32, PT ;  /* 0x000000202000720b */ /* 0x000fc40003f88000 */
[----:B------:R-:W-:Y:S01]  /*1970*/  FSEL R5, R32, R10, P6 ;  /* 0x0000000a20057208 */ /* 0x000fe20003000000 */
[----:B------:R-:W-:Y:S01]  /*1980*/  FFMA R11, R6, R7, R11 ;  /* 0x00000007060b7223 */ /* 0x000fe2000000000b */
[CC--:B------:R-:W-:Y:S02]  /*1990*/  FSEL R4, R31.reuse, R8.reuse, !P5 ;  /* 0x000000081f047208 */ /* 0x0c0fe40006800000 */
[----:B------:R-:W-:Y:S02]  /*19a0*/  FSETP.NAN.AND P6, PT, R31, R31, PT ;  /* 0x0000001f1f00720b */ /* 0x000fe40003fc8000 */
[-C--:B------:R-:W-:Y:S02]  /*19b0*/  FSETP.GT.AND P5, PT, R27, R8.reuse, PT ;  /* 0x000000081b00720b */ /* 0x080fe40003fa4000 */
[----:B------:R-:W-:Y:S02]  /*19c0*/  @!P1 FSEL R32, R32, R5, P4 ;  /* 0x0000000520209208 */ /* 0x000fe40002000000 */
[----:B------:R-:W-:-:S02]  /*19d0*/  F2FP.BF16.PACK_AB R6, R9, R8 ;  /* 0x000000080906723e */ /* 0x000fc400000010ff */
[----:B------:R-:W-:Y:S02]  /*19e0*/  @!P1 FSEL R31, R31, R4, P6 ;  /* 0x000000041f1f9208 */ /* 0x000fe40003000000 */
[C---:B------:R-:W-:Y:S02]  /*19f0*/  FSETP.NAN.AND P4, PT, R27.reuse, R27, PT ;  /* 0x0000001b1b00720b */ /* 0x040fe40003f88000 */
[C---:B------:R-:W-:Y:S02]  /*1a00*/  FSEL R8, R27.reuse, R8, P5 ;  /* 0x000000081b087208 */ /* 0x040fe40002800000 */
[CC--:B------:R-:W-:Y:S02]  /*1a10*/  FSETP.GEU.AND P6, PT, R30.reuse, R11.reuse, PT ;  /* 0x0000000b1e00720b */ /* 0x0c0fe40003fce000 */
[----:B------:R-:W-:Y:S02]  /*1a20*/  @!P1 FSEL R27, R27, R8, P4 ;  /* 0x000000081b1b9208 */ /* 0x000fe40002000000 */
[----:B------:R-:W-:-:S02]  /*1a30*/  FSEL R13, R30, R11, !P6 ;  /* 0x0000000b1e0d7208 */ /* 0x000fc40007000000 */
[C---:B------:R-:W-:Y:S01]  /*1a40*/  FSETP.NAN.AND P4, PT, R30.reuse, R30, PT ;  /* 0x0000001e1e00720b */ /* 0x040fe20003f88000 */
[----:B------:R-:W-:Y:S01]  /*1a50*/  IMAD.WIDE R4, R33, R25, c[0x0][0x178] ;  /* 0x00005e0021047625 */ /* 0x000fe200078e0219 */
[----:B------:R-:W-:Y:S02]  /*1a60*/  F2FP.BF16.PACK_AB R7, R11, R10 ;  /* 0x0000000a0b07723e */ /* 0x000fe400000010ff */
[----:B------:R-:W-:Y:S02]  /*1a70*/  @!P1 FSEL R30, R30, R13, P4 ;  /* 0x0000000d1e1e9208 */ /* 0x000fe40002000000 */
[C---:B------:R-:W-:Y:S01]  /*1a80*/  FSETP.GEU.AND P4, PT, R36.reuse, R9, PT ;  /* 0x000000092400720b */ /* 0x040fe20003f8e000 */
[----:B------:R0:W-:Y:S01]  /*1a90*/  @!P1 STG.E.64 [R4.64], R6 ;  /* 0x0000000604009986 */ /* 0x0001e2000c101b06 */
[----:B------:R-:W-:Y:S02]  /*1aa0*/  FSETP.GT.AND P5, PT, R23, R11, PT ;  /* 0x0000000b1700720b */ /* 0x000fe40003fa4000 */
[----:B------:R-:W-:-:S02]  /*1ab0*/  FSETP.NAN.AND P6, PT, R36, R36, PT ;  /* 0x000000242400720b */ /* 0x000fc40003fc8000 */
[C---:B------:R-:W-:Y:S02]  /*1ac0*/  FSEL R8, R23.reuse, R11, P5 ;  /* 0x0000000b17087208 */ /* 0x040fe40002800000 */
[----:B------:R-:W-:Y:S02]  /*1ad0*/  FSETP.NAN.AND P5, PT, R23, R23, PT ;  /* 0x000000171700720b */ /* 0x000fe40003fa8000 */
[----:B0-----:R-:W-:-:S04]  /*1ae0*/  FSEL R5, R36, R9, !P4 ;  /* 0x0000000924057208 */ /* 0x001fc80006000000 */
[----:B------:R-:W-:Y:S02]  /*1af0*/  @!P1 FSEL R36, R36, R5, P6 ;  /* 0x0000000524249208 */ /* 0x000fe40003000000 */
[----:B------:R-:W-:Y:S02]  /*1b00*/  PLOP3.LUT P6, PT, PT, PT, UP0, 0x40, 0x0 ;  /* 0x000000000000781c */ /* 0x000fe40003fce808 */
[----:B------:R-:W-:Y:S02]  /*1b10*/  @!P1 FSEL R23, R23, R8, P5 ;  /* 0x0000000817179208 */ /* 0x000fe40002800000 */
[----:B------:R-:W-:Y:S02]  /*1b20*/  IADD3 R2, P5, R2, 0x200, RZ ;  /* 0x0000020002027810 */ /* 0x000fe40007fbe0ff */
[----:B------:R-:W-:-:S03]  /*1b30*/  FSETP.GT.AND P4, PT, R34, R9, PT ;  /* 0x000000092200720b */ /* 0x000fc60003f84000 */
[----:B------:R-:W-:Y:S01]  /*1b40*/  IMAD.X R3, RZ, RZ, R3, P5 ;  /* 0x000000ffff037224 */ /* 0x000fe200028e0603 */
[----:B------:R-:W-:Y:S02]  /*1b50*/  FSEL R9, R34, R9, P4 ;  /* 0x0000000922097208 */ /* 0x000fe40002000000 */
[----:B------:R-:W-:Y:S02]  /*1b60*/  IADD3 R14, P4, R14, 0x400, RZ ;  /* 0x000004000e0e7810 */ /* 0x000fe40007f9e0ff */
[----:B------:R-:W-:-:S03]  /*1b70*/  FSETP.NAN.AND P5, PT, R34, R34, PT ;  /* 0x000000222200720b */ /* 0x000fc60003fa8000 */
[----:B------:R-:W-:Y:S01]  /*1b80*/  IMAD.X R15, RZ, RZ, R15, P4 ;  /* 0x000000ffff0f7224 */ /* 0x000fe200020e060f */
[----:B------:R-:W-:Y:S01]  /*1b90*/  @!P1 FSEL R34, R34, R9, P5 ;  /* 0x0000000922229208 */ /* 0x000fe20002800000 */
[----:B------:R-:W-:Y:S05]  /*1ba0*/  @P6 BRA `(.L_x_1) ;  /* 0xfffff9e000006947 */ /* 0x000fea000383ffff */
[----:B------:R-:W-:Y:S01]  /*1bb0*/  BAR.SYNC.DEFER_BLOCKING 0x0 ;  /* 0x0000000000007b1d */ /* 0x000fe20000010000 */
[C---:B------:R-:W-:Y:S02]  /*1bc0*/  FSETP.NAN.AND P4, PT, R31.reuse, R31, PT ;  /* 0x0000001f1f00720b */ /* 0x040fe40003f88000 */
[CC--:B------:R-:W-:Y:S02]  /*1bd0*/  FSETP.GEU.AND P5, PT, R31.reuse, R36.reuse, PT ;  /* 0x000000241f00720b */ /* 0x0c0fe40003fae000 */
[C---:B------:R-:W-:Y:S01]  /*1be0*/  FSEL R36, R31.reuse, R36, P4 ;  /* 0x000000241f247208 */ /* 0x040fe20002000000 */
[----:B------:R-:W-:Y:S01]  /*1bf0*/  UMOV UR4, 0xffffff00 ;  /* 0xffffff0000047882 */ /* 0x000fe20000000000 */
[----:B------:R-:W-:Y:S01]  /*1c00*/  SHF.R.U32.HI R8, RZ, 0x6, R0 ;  /* 0x00000006ff087819 */ /* 0x000fe20000011600 */
[----:B------:R-:W-:Y:S01]  /*1c10*/  UMOV UR5, 0xffffffff ;  /* 0xffffffff00057882 */ /* 0x000fe20000000000 */
[----:B------:R-:W-:-:S02]  /*1c20*/  FSEL R31, R31, R36, !P5 ;  /* 0x000000241f1f7208 */ /* 0x000fc40006800000 */
[----:B------:R-:W-:Y:S02]  /*1c30*/  SGXT.U32 R8, R8, 0x3 ;  /* 0x000000030808781a */ /* 0x000fe40000000000 */
[C---:B------:R-:W-:Y:S02]  /*1c40*/  FSETP.GEU.AND P5, PT, R31.reuse, R29, PT ;  /* 0x0000001d1f00720b */ /* 0x040fe40003fae000 */
[----:B------:R-:W-:Y:S01]  /*1c50*/  FSETP.NAN.AND P4, PT, R31, R31, PT ;  /* 0x0000001f1f00720b */ /* 0x000fe20003f88000 */
[----:B------:R-:W-:-:S10]  /*1c60*/  IMAD.SHL.U32 R7, R8, 0x8, RZ ;  /* 0x0000000808077824 */ /* 0x000fd400078e00ff */
[----:B------:R-:W-:-:S04]  /*1c70*/  @P5 FSEL R31, R31, R29, P4 ;  /* 0x0000001d1f1f5208 */ /* 0x000fc80002000000 */
[C---:B------:R-:W-:Y:S02]  /*1c80*/  FSETP.GEU.AND P5, PT, R31.reuse, R30, PT ;  /* 0x0000001e1f00720b */ /* 0x040fe40003fae000 */
[----:B------:R-:W-:-:S11]  /*1c90*/  FSETP.NAN.AND P4, PT, R31, R31, PT ;  /* 0x0000001f1f00720b */ /* 0x000fd60003f88000 */
[----:B------:R-:W-:-:S04]  /*1ca0*/  @P5 FSEL R31, R31, R30, P4 ;  /* 0x0000001e1f1f5208 */ /* 0x000fc80002000000 */
[C---:B------:R-:W-:Y:S01]  /*1cb0*/  FSETP.NAN.AND P4, PT, R31.reuse, R31, PT ;  /* 0x0000001f1f00720b */ /* 0x040fe20003f88000 */
[----:B------:R-:W0:Y:S02]  /*1cc0*/  SHFL.BFLY PT, R2, R31, 0x10, 0x1f ;  /* 0x0e001f001f027f89 */ /* 0x000e2400000e0000 */
[----:B0-----:R-:W-:-:S10]  /*1cd0*/  FSETP.GEU.AND P5, PT, R31, R2, PT ;  /* 0x000000021f00720b */ /* 0x001fd40003fae000 */
[----:B------:R-:W-:-:S04]  /*1ce0*/  @!P4 FSEL R31, R31, R2, !P5 ;  /* 0x000000021f1fc208 */ /* 0x000fc80006800000 */
[C---:B------:R-:W-:Y:S01]  /*1cf0*/  FSETP.NAN.AND P4, PT, R31.reuse, R31, PT ;  /* 0x0000001f1f00720b */ /* 0x040fe20003f88000 */
[----:B------:R-:W0:Y:S02]  /*1d00*/  SHFL.BFLY PT, R2, R31, 0x8, 0x1f ;  /* 0x0d001f001f027f89 */ /* 0x000e2400000e0000 */
[----:B0-----:R-:W-:-:S13]  /*1d10*/  FSETP.GEU.AND P5, PT, R31, R2, PT ;  /* 0x000000021f00720b */ /* 0x001fda0003fae000 */
[----:B------:R-:W-:Y:S02]  /*1d20*/  @P5 FSEL R31, R31, R2, P4 ;  /* 0x000000021f1f5208 */ /* 0x000fe40002000000 */
[C---:B------:R-:W-:Y:S02]  /*1d30*/  FSETP.NAN.AND P5, PT, R27.reuse, R27, PT ;  /* 0x0000001b1b00720b */ /* 0x040fe40003fa8000 */
[CC--:B------:R-:W-:Y:S01]  /*1d40*/  FSETP.GT.AND P4, PT, R27.reuse, R34.reuse, PT ;  /* 0x000000221b00720b */ /* 0x0c0fe20003f84000 */
[----:B------:R-:W0:Y:S01]  /*1d50*/  SHFL.BFLY PT, R2, R31, 0x4, 0x1f ;  /* 0x0c801f001f027f89 */ /* 0x000e2200000e0000 */
[----:B------:R-:W-:-:S04]  /*1d60*/  FSEL R34, R27, R34, P5 ;  /* 0x000000221b227208 */ /* 0x000fc80002800000 */
[----:B------:R-:W-:-:S04]  /*1d70*/  FSEL R27, R27, R34, P4 ;  /* 0x000000221b1b7208 */ /* 0x000fc80002000000 */
[C---:B------:R-:W-:Y:S02]  /*1d80*/  FSETP.GT.AND P5, PT, R27.reuse, R32, PT ;  /* 0x000000201b00720b */ /* 0x040fe40003fa4000 */
[----:B------:R-:W-:-:S11]  /*1d90*/  FSETP.NAN.AND P6, PT, R27, R27, PT ;  /* 0x0000001b1b00720b */ /* 0x000fd60003fc8000 */
[----:B------:R-:W-:Y:S02]  /*1da0*/  @!P5 FSEL R27, R27, R32, P6 ;  /* 0x000000201b1bd208 */ /* 0x000fe40003000000 */
[----:B0-----:R-:W-:Y:S02]  /*1db0*/  FSETP.GEU.AND P4, PT, R31, R2, PT ;  /* 0x000000021f00720b */ /* 0x001fe40003f8e000 */
[----:B------:R-:W-:Y:S02]  /*1dc0*/  FSETP.GT.AND P5, PT, R27, R23, PT ;  /* 0x000000171b00720b */ /* 0x000fe40003fa4000 */
[----:B------:R-:W-:-:S09]  /*1dd0*/  FSETP.NAN.AND P6, PT, R31, R31, PT ;  /* 0x0000001f1f00720b */ /* 0x000fd20003fc8000 */
[----:B------:R-:W-:Y:S02]  /*1de0*/  @P4 FSEL R31, R31, R2, P6 ;  /* 0x000000021f1f4208 */ /* 0x000fe40003000000 */
[----:B------:R-:W-:-:S03]  /*1df0*/  FSETP.NAN.AND P4, PT, R27, R27, PT ;  /* 0x0000001b1b00720b */ /* 0x000fc60003f88000 */
[----:B------:R-:W0:Y:S01]  /*1e00*/  SHFL.BFLY PT, R2, R31, 0x2, 0x1f ;  /* 0x0c401f001f027f89 */ /* 0x000e2200000e0000 */
[----:B------:R-:W-:-:S04]  /*1e10*/  @!P5 FSEL R27, R27, R23, P4 ;  /* 0x000000171b1bd208 */ /* 0x000fc80002000000 */
[----:B------:R-:W-:Y:S01]  /*1e20*/  FSETP.NAN.AND P6, PT, R27, R27, PT ;  /* 0x0000001b1b00720b */ /* 0x000fe20003fc8000 */
[----:B------:R-:W1:Y:S01]  /*1e30*/  SHFL.BFLY PT, R4, R27, 0x10, 0x1f ;  /* 0x0e001f001b047f89 */ /* 0x000e6200000e0000 */
[----:B0-----:R-:W-:Y:S02]  /*1e40*/  FSETP.GEU.AND P4, PT, R31, R2, PT ;  /* 0x000000021f00720b */ /* 0x001fe40003f8e000 */
[----:B-1----:R-:W-:-:S09]  /*1e50*/  FSETP.GT.AND P5, PT, R27, R4, PT ;  /* 0x000000041b00720b */ /* 0x002fd20003fa4000 */
[----:B------:R-:W-:Y:S02]  /*1e60*/  @!P6 FSEL R27, R27, R4, P5 ;  /* 0x000000041b1be208 */ /* 0x000fe40002800000 */
[----:B------:R-:W-:Y:S02]  /*1e70*/  FSETP.NAN.AND P5, PT, R31, R31, PT ;  /* 0x0000001f1f00720b */ /* 0x000fe40003fa8000 */
[----:B------:R-:W-:Y:S01]  /*1e80*/  FSETP.NAN.AND P6, PT, R27, R27, PT ;  /* 0x0000001b1b00720b */ /* 0x000fe20003fc8000 */
[----:B------:R-:W0:Y:S01]  /*1e90*/  SHFL.BFLY PT, R4, R27, 0x8, 0x1f ;  /* 0x0d001f001b047f89 */ /* 0x000e2200000e0000 */
[----:B------:R-:W-:-:S05]  /*1ea0*/  @P4 FSEL R31, R31, R2, P5 ;  /* 0x000000021f1f4208 */ /* 0x000fca0002800000 */
[----:B------:R-:W1:Y:S01]  /*1eb0*/  SHFL.BFLY PT, R2, R31, 0x1, 0x1f ;  /* 0x0c201f001f027f89 */ /* 0x000e6200000e0000 */
[----:B0-----:R-:W-:Y:S02]  /*1ec0*/  FSETP.GT.AND P5, PT, R27, R4, PT ;  /* 0x000000041b00720b */ /* 0x001fe40003fa4000 */
[----:B-1----:R-:W-:-:S11]  /*1ed0*/  FSETP.GEU.AND P4, PT, R31, R2, PT ;  /* 0x000000021f00720b */ /* 0x002fd60003f8e000 */
[----:B------:R-:W-:Y:S02]  /*1ee0*/  @!P5 FSEL R27, R27, R4, P6 ;  /* 0x000000041b1bd208 */ /* 0x000fe40003000000 */
[----:B------:R-:W-:Y:S02]  /*1ef0*/  SHF.R.U32.HI R4, RZ, 0x3, R0 ;  /* 0x00000003ff047819 */ /* 0x000fe40000011600 */
[----:B------:R-:W-:Y:S02]  /*1f00*/  FSETP.NAN.AND P5, PT, R31, R31, PT ;  /* 0x0000001f1f00720b */ /* 0x000fe40003fa8000 */
[----:B------:R-:W-:Y:S02]  /*1f10*/  LOP3.LUT R10, R7, 0x4, R4, 0xf8, !PT ;  /* 0x00000004070a7812 */ /* 0x000fe400078ef804 */
[----:B------:R-:W-:Y:S02]  /*1f20*/  @P4 SEL R31, R31, R2, P5 ;  /* 0x000000021f1f4207 */ /* 0x000fe40002800000 */
[----:B------:R-:W0:Y:S01]  /*1f30*/  SHFL.BFLY PT, R2, R27, 0x4, 0x1f ;  /* 0x0c801f001b027f89 */ /* 0x000e2200000e0000 */
[----:B------:R-:W-:-:S03]  /*1f40*/  FSETP.NAN.AND P5, PT, R27, R27, PT ;  /* 0x0000001b1b00720b */ /* 0x000fc60003fa8000 */
[----:B------:R-:W-:Y:S04]  /*1f50*/  @!P2 STS [R10], R31 ;  /* 0x0000001f0a00a388 */ /* 0x000fe80000000800 */
[----:B------:R-:W-:Y:S01]  /*1f60*/  BAR.SYNC.DEFER_BLOCKING 0x0 ;  /* 0x0000000000007b1d */ /* 0x000fe20000010000 */
[----:B0-----:R-:W-:-:S05]  /*1f70*/  FSETP.GT.AND P4, PT, R27, R2, PT ;  /* 0x000000021b00720b */ /* 0x001fca0003f84000 */
[----:B------:R-:W-:Y:S08]  /*1f80*/  @!P3 LDS R3, [R0.X4] ;  /* 0x000000000003b984 */ /* 0x000ff00000004800 */
[----:B------:R-:W-:-:S05]  /*1f90*/  @!P4 FSEL R27, R27, R2, P5 ;  /* 0x000000021b1bc208 */ /* 0x000fca0002800000 */
[----:B------:R-:W0:Y:S02]  /*1fa0*/  SHFL.BFLY PT, R4, R27, 0x2, 0x1f ;  /* 0x0c401f001b047f89 */ /* 0x000e2400000e0000 */
[----:B0-----:R-:W-:Y:S02]  /*1fb0*/  FSETP.GT.AND P4, PT, R27, R4, PT ;  /* 0x000000041b00720b */ /* 0x001fe40003f84000 */
[----:B------:R-:W0:Y:S01]  /*1fc0*/  SHFL.BFLY PT, R2, R3, 0x1, 0x1f ;  /* 0x0c201f0003027f89 */ /* 0x000e2200000e0000 */
[C---:B------:R-:W-:Y:S02]  /*1fd0*/  FSETP.NAN.AND P5, PT, R3.reuse, R3, PT ;  /* 0x000000030300720b */ /* 0x040fe40003fa8000 */
[----:B0-----:R-:W-:-:S04]  /*1fe0*/  FSETP.GEU.AND P6, PT, R3, R2, PT ;  /* 0x000000020300720b */ /* 0x001fc80003fce000 */
[----:B------:R-:W-:Y:S02]  /*1ff0*/  SEL R2, R3, R2, !P6 ;  /* 0x0000000203027207 */ /* 0x000fe40007000000 */
[----:B------:R-:W-:Y:S02]  /*2000*/  FSETP.NAN.AND P6, PT, R27, R27, PT ;  /* 0x0000001b1b00720b */ /* 0x000fe40003fc8000 */
[----:B------:R-:W-:Y:S01]  /*2010*/  SEL R5, R3, R2, P5 ;  /* 0x0000000203057207 */ /* 0x000fe20002800000 */
[----:B------:R-:W-:Y:S01]  /*2020*/  IMAD R3, R8, -0x4, R7 ;  /* 0xfffffffc08037824 */ /* 0x000fe200078e0207 */
[----:B------:R-:W-:Y:S02]  /*2030*/  @!P4 FSEL R27, R27, R4, P6 ;  /* 0x000000041b1bc208 */ /* 0x000fe40003000000 */
[----:B------:R-:W-:Y:S01]  /*2040*/  LOP3.LUT R7, R0, 0x7, RZ, 0xc0, !PT ;  /* 0x0000000700077812 */ /* 0x000fe200078ec0ff */
[----:B------:R-:W-:Y:S04]  /*2050*/  @P0 STS [R0.X4], R5 ;  /* 0x0000000500000388 */ /* 0x000fe80000004800 */
[----:B------:R-:W-:Y:S01]  /*2060*/  BAR.SYNC.DEFER_BLOCKING 0x0 ;  /* 0x0000000000007b1d */ /* 0x000fe20000010000 */
[----:B------:R-:W-:-:S05]  /*2070*/  FSETP.NAN.AND P5, PT, R27, R27, PT ;  /* 0x0000001b1b00720b */ /* 0x000fca0003fa8000 */
[----:B------:R-:W0:Y:S04]  /*2080*/  SHFL.BFLY PT, R4, R27, 0x1, 0x1f ;  /* 0x0c201f001b047f89 */ /* 0x000e2800000e0000 */
[----:B------:R-:W1:Y:S04]  /*2090*/  LDS R2, [R8.X8] ;  /* 0x0000000008027984 */ /* 0x000e680000008800 */
[----:B------:R-:W-:Y:S01]  /*20a0*/  BAR.SYNC.DEFER_BLOCKING 0x0 ;  /* 0x0000000000007b1d */ /* 0x000fe20000010000 */
[----:B0-----:R-:W-:-:S13]  /*20b0*/  FSETP.GT.AND P4, PT, R27, R4, PT ;  /* 0x000000041b00720b */ /* 0x001fda0003f84000 */
[----:B------:R-:W-:Y:S01]  /*20c0*/  @!P4 SEL R27, R27, R4, P5 ;  /* 0x000000041b1bc207 */ /* 0x000fe20002800000 */
[----:B-1----:R-:W-:Y:S04]  /*20d0*/  STS [R3], R2 ;  /* 0x0000000203007388 */ /* 0x002fe80000000800 */
[----:B------:R-:W-:Y:S06]  /*20e0*/  BAR.SYNC.DEFER_BLOCKING 0x0 ;  /* 0x0000000000007b1d */ /* 0x000fec0000010000 */
[----:B------:R-:W-:Y:S04]  /*20f0*/  LDS R4, [R7.X4] ;  /* 0x0000000007047984 */ /* 0x000fe80000004800 */
[----:B------:R-:W-:Y:S06]  /*2100*/  BAR.SYNC.DEFER_BLOCKING 0x0 ;  /* 0x0000000000007b1d */ /* 0x000fec0000010000 */
[----:B------:R-:W-:Y:S04]  /*2110*/  @!P2 STS [R10], R27 ;  /* 0x0000001b0a00a388 */ /* 0x000fe80000000800 */
[----:B------:R-:W-:Y:S06]  /*2120*/  BAR.SYNC.DEFER_BLOCKING 0x0 ;  /* 0x0000000000007b1d */ /* 0x000fec0000010000 */
[----:B------:R-:W0:Y:S04]  /*2130*/  @!P3 LDS R6, [R0.X4] ;  /* 0x000000000006b984 */ /* 0x000e280000004800 */
[----:B0-----:R-:W0:Y:S01]  /*2140*/  SHFL.BFLY PT, R5, R6, 0x1, 0x1f ;  /* 0x0c201f0006057f89 */ /* 0x001e2200000e0000 */
[----:B------:R-:W-:-:S02]  /*2150*/  FSETP.NAN.AND P3, PT, R6, R6, PT ;  /* 0x000000060600720b */ /* 0x000fc40003f68000 */
[----:B0-----:R-:W-:-:S04]  /*2160*/  FSETP.GT.AND P2, PT, R6, R5, PT ;  /* 0x000000050600720b */ /* 0x001fc80003f44000 */
[----:B------:R-:W-:-:S04]  /*2170*/  SEL R5, R6, R5, P2 ;  /* 0x0000000506057207 */ /* 0x000fc80001000000 */
[----:B------:R-:W-:-:S05]  /*2180*/  SEL R5, R6, R5, P3 ;  /* 0x0000000506057207 */ /* 0x000fca0001800000 */
[----:B------:R-:W-:Y:S04]  /*2190*/  @P0 STS [R0.X4], R5 ;  /* 0x0000000500000388 */ /* 0x000fe80000004800 */
[----:B------:R-:W-:Y:S01]  /*21a0*/  BAR.SYNC.DEFER_BLOCKING 0x0 ;  /* 0x0000000000007b1d */ /* 0x000fe20000010000 */
[----:B------:R-:W-:-:S04]  /*21b0*/  FSETP.GE.AND P0, PT, R2, RZ, PT ;  /* 0x000000ff0200720b */ /* 0x000fc80003f06000 */
[----:B------:R-:W-:-:S05]  /*21c0*/  FSEL R2, R2, RZ, !P0 ;  /* 0x000000ff02027208 */ /* 0x000fca0004000000 */
[----:B------:R-:W-:-:S05]  /*21d0*/  FADD R2, RZ, -R2 ;  /* 0x80000002ff027221 */ /* 0x000fca0000000000 */
[----:B------:R-:W-:Y:S01]  /*21e0*/  FSETP.NAN.AND P2, PT, R2, R2, PT ;  /* 0x000000020200720b */ /* 0x000fe20003f48000 */
[----:B------:R-:W0:Y:S04]  /*21f0*/  LDS R8, [R8.X8] ;  /* 0x0000000008087984 */ /* 0x000e280000008800 */
[----:B------:R-:W-:Y:S06]  /*2200*/  BAR.SYNC.DEFER_BLOCKING 0x0 ;  /* 0x0000000000007b1d */ /* 0x000fec0000010000 */
[----:B0-----:R0:W-:Y:S04]  /*2210*/  STS [R3], R8 ;  /* 0x0000000803007388 */ /* 0x0011e80000000800 */
[----:B------:R-:W-:Y:S01]  /*2220*/  BAR.SYNC.DEFER_BLOCKING 0x0 ;  /* 0x0000000000007b1d */ /* 0x000fe20000010000 */
[----:B------:R-:W-:-:S04]  /*2230*/  FSETP.GTU.AND P0, PT, R8, RZ, PT ;  /* 0x000000ff0800720b */ /* 0x000fc80003f0c000 */
[----:B------:R-:W-:Y:S01]  /*2240*/  FSEL R5, R8, RZ, P0 ;  /* 0x000000ff08057208 */ /* 0x000fe20000000000 */
[----:B0-----:R-:W-:-:S03]  /*2250*/  IMAD.WIDE R8, R28, R25, c[0x0][0x198] ;  /* 0x000066001c087625 */ /* 0x001fc600078e0219 */
[----:B------:R-:W-:-:S04]  /*2260*/  FSETP.GT.AND P0, PT, R2, R5, PT ;  /* 0x000000050200720b */ /* 0x000fc80003f04000 */
[----:B------:R-:W-:Y:S02]  /*2270*/  @!P2 FSEL R2, R2, R5, P0 ;  /* 0x000000050202a208 */ /* 0x000fe40000000000 */
[----:B------:R-:W-:-:S03]  /*2280*/  LOP3.LUT P0, RZ, R0, 0x1f8, RZ, 0xc0, !PT ;  /* 0x000001f800ff7812 */ /* 0x000fc6000780c0ff */
[----:B------:R-:W-:Y:S01]  /*2290*/  FMUL R16, R2, 0.0078740157186985015869 ;  /* 0x3c01020402107820 */ /* 0x000fe20000400000 */
[C---:B------:R-:W-:Y:S01]  /*22a0*/  ISETP.LT.AND P0, PT, R28.reuse, 0x1010, !P0 ;  /* 0x000010101c00780c */ /* 0x040fe20004701270 */
[----:B------:R-:W-:-:S03]  /*22b0*/  IMAD.WIDE R2, R28, R25, c[0x0][0x180] ;  /* 0x000060001c027625 */ /* 0x000fc600078e0219 */
[C---:B------:R-:W-:Y:S01]  /*22c0*/  FSETP.GT.AND P2, PT, R16.reuse, 9.9999997473787516356e-06, PT ;  /* 0x3727c5ac1000780b */ /* 0x040fe20003f44000 */
[----:B------:R-:W0:Y:S01]  /*22d0*/  LDS R7, [R7.X4] ;  /* 0x0000000007077984 */ /* 0x000e220000004800 */
[----:B------:R-:W-:-:S11]  /*22e0*/  FSETP.NAN.AND P3, PT, R16, R16, PT ;  /* 0x000000101000720b */ /* 0x000fd60003f68000 */
[----:B------:R-:W-:-:S04]  /*22f0*/  @!P2 FSEL R16, R16, 9.9999997473787516356e-06, P3 ;  /* 0x3727c5ac1010a808 */ /* 0x000fc80001800000 */
[C---:B------:R-:W-:Y:S02]  /*2300*/  FSETP.GT.AND P2, PT, |R16|.reuse, 8.50705917302346158658e+37, PT ;  /* 0x7e8000001000780b */ /* 0x040fe40003f44200 */
[----:B------:R-:W-:-:S11]  /*2310*/  FSETP.GEU.AND P3, PT, |R16|, 1.175494350822287508e-38, PT ;  /* 0x008000001000780b */ /* 0x000fd60003f6e200 */
[----:B------:R-:W-:-:S04]  /*2320*/  @P2 FMUL R16, R16, 0.25 ;  /* 0x3e80000010102820 */ /* 0x000fc80000400000 */
[----:B------:R-:W-:Y:S01]  /*2330*/  @!P3 FMUL R16, R16, 16777216 ;  /* 0x4b8000001010b820 */ /* 0x000fe20000400000 */
[----:B0-----:R-:W-:Y:S01]  /*2340*/  F2FP.BF16.PACK_AB R0, R7, R4 ;  /* 0x000000040700723e */ /* 0x001fe200000010ff */
[----:B------:R-:W-:-:S03]  /*2350*/  IMAD.WIDE R4, R28, R25, c[0x0][0x188] ;  /* 0x000062001c047625 */ /* 0x000fc600078e0219 */
[----:B------:R-:W-:Y:S01]  /*2360*/  PRMT R11, R0, 0x7632, R11 ;  /* 0x00007632000b7816 */ /* 0x000fe2000000000b */
[----:B------:R-:W-:Y:S01]  /*2370*/  IMAD.WIDE R6, R28, R25, c[0x0][0x190] ;  /* 0x000064001c067625 */ /* 0x000fe200078e0219 */
[C---:B------:R-:W-:Y:S01]  /*2380*/  PRMT R13, R0.reuse, 0x7610, R13 ;  /* 0x00007610000d7816 */ /* 0x040fe2000000000d */
[----:B------:R0:W-:Y:S01]  /*2390*/  @P0 STG.E.U16 [R2.64], R0 ;  /* 0x0000000002000986 */ /* 0x0001e2000c101506 */
[----:B------:R-:W-:-:S03]  /*23a0*/  PRMT R15, R0, 0x7632, R15 ;  /* 0x00007632000f7816 */ /* 0x000fc6000000000f */
[----:B------:R1:W-:Y:S04]  /*23b0*/  @P0 STG.E.U16 [R4.64], R11 ;  /* 0x0000000b04000986 */ /* 0x0003e8000c101506 */
[----:B------:R2:W-:Y:S04]  /*23c0*/  @P0 STG.E.U16 [R6.64], R13 ;  /* 0x0000000d06000986 */ /* 0x0005e8000c101506 */
[----:B------:R3:W-:Y:S01]  /*23d0*/  @P0 STG.E.U16 [R8.64], R15 ;  /* 0x0000000f08000986 */ /* 0x0007e2000c101506 */
[----:B0-----:R-:W-:Y:S01]  /*23e0*/  PRMT R2, R0, 0x7610, R2 ;  /* 0x0000761000027816 */ /* 0x001fe20000000002 */
[----:B------:R-:W-:-:S02]  /*23f0*/  IMAD.MOV.U32 R3, RZ, RZ, 0x3e800000 ;  /* 0x3e800000ff037424 */ /* 0x000fc400078e00ff */
[-C--:B-1----:R-:W-:Y:S01]  /*2400*/  IMAD.WIDE R10, R28, R25.reuse, c[0x0][0x1a0] ;  /* 0x000068001c0a7625 */ /* 0x082fe200078e0219 */
[C---:B------:R-:W-:Y:S02]  /*2410*/  PRMT R5, R0.reuse, 0x7610, R5 ;  /* 0x0000761000057816 */ /* 0x040fe40000000005 */
[----:B------:R-:W-:Y:S01]  /*2420*/  PRMT R4, R0, 0x7632, R4 ;  /* 0x0000763200047816 */ /* 0x000fe20000000004 */
[-C--:B--2---:R-:W-:Y:S01]  /*2430*/  IMAD.WIDE R12, R28, R25.reuse, c[0x0][0x1a8] ;  /* 0x00006a001c0c7625 */ /* 0x084fe200078e0219 */
[----:B------:R-:W-:Y:S01]  /*2440*/  PRMT R7, R0, 0x7632, R7 ;  /* 0x0000763200077816 */ /* 0x000fe20000000007 */
[----:B------:R0:W-:Y:S01]  /*2450*/  @P0 STG.E.U16 [R10.64], R5 ;  /* 0x000000050a000986 */ /* 0x0001e2000c101506 */
[----:B------:R-:W1:Y:S01]  /*2460*/  MUFU.RCP R0, R16 ;  /* 0x0000001000007308 */ /* 0x000e620000001000 */
[CC--:B---3--:R-:W-:Y:S01]  /*2470*/  IMAD.WIDE R14, R28.reuse, R25.reuse, c[0x0][0x1b0] ;  /* 0x00006c001c0e7625 */ /* 0x0c8fe200078e0219 */
[----:B------:R-:W-:Y:S01]  /*2480*/  FSEL R3, R3, 1, P2 ;  /* 0x3f80000003037808 */ /* 0x000fe20001000000 */
[----:B------:R0:W-:Y:S02]  /*2490*/  @P0 STG.E.U16 [R12.64], R7 ;  /* 0x000000070c000986 */ /* 0x0001e4000c101506 */
[----:B------:R-:W-:-:S02]  /*24a0*/  IMAD.WIDE R28, R28, R25, c[0x0][0x1b8] ;  /* 0x00006e001c1c7625 */ /* 0x000fc400078e0219 */
[----:B------:R0:W-:Y:S01]  /*24b0*/  @P0 STG.E.U16 [R14.64], R2 ;  /* 0x000000020e000986 */ /* 0x0001e2000c101506 */
[----:B------:R-:W-:-:S03]  /*24c0*/  @!P3 FMUL R3, R3, 16777216 ;  /* 0x4b8000000303b820 */ /* 0x000fc60000400000 */
[----:B------:R0:W-:Y:S01]  /*24d0*/  @P0 STG.E.U16 [R28.64], R4 ;  /* 0x000000041c000986 */ /* 0x0001e2000c101506 */
[----:B-1----:R-:W-:-:S03]  /*24e0*/  FMUL R0, R0, R3 ;  /* 0x0000000300007220 */ /* 0x002fc60000400000 */
.L_x_2:
[----:B------:R-:W-:Y:S01]  /*24f0*/  UIADD3 UR4, UP0, UR4, 0x100, URZ ;  /* 0x0000010004047890 */ /* 0x000fe2000ff1e03f */
[----:B0-----:R-:W-:Y:S01]  /*2500*/  IMAD.MOV.U32 R5, RZ, RZ, 0x2 ;  /* 0x00000002ff057424 */ /* 0x001fe200078e00ff */
[----:B------:R-:W-:-:S04]  /*2510*/  CS2R R6, SRZ ;  /* 0x0000000000067805 */ /* 0x000fc8000001ff00 */
[----:B------:R-:W-:-:S05]  /*2520*/  IADD3 R2, R22, UR4, RZ ;  /* 0x0000000416027c10 */ /* 0x000fca000fffe0ff */
[----:B------:R-:W-:-:S05]  /*2530*/  IMAD.WIDE R4, R2, R5, c[0x0][0x178] ;  /* 0x00005e0002047625 */ /* 0x000fca00078e0205 */
[----:B------:R-:W2:Y:S01]  /*2540*/  @!P1 LDG.E.EF.64 R6, [R4.64] ;  /* 0x0000000604069981 */ /* 0x000ea2000c0e1b00 */
[----:B------:R-:W-:Y:S01]  /*2550*/  UIADD3.X UR5, URZ, UR5, URZ, UP0, !UPT ;  /* 0x000000053f057290 */ /* 0x000fe200087fe43f */
[----:B------:R-:W-:Y:S01]  /*2560*/  SHF.R.S32.HI R12, RZ, 0x1f, R2 ;  /* 0x0000001fff0c7819 */ /* 0x000fe20000011402 */
[----:B------:R-:W-:-:S04]  /*2570*/  UISETP.GE.U32.AND UP0, UPT, UR4, 0xb00, UPT ;  /* 0x00000b000400788c */ /* 0x000fc8000bf06070 */
[----:B------:R-:W-:Y:S01]  /*2580*/  UISETP.GE.U32.AND.EX UP0, UPT, UR5, URZ, UPT, UP0 ;  /* 0x0000003f0500728c */ /* 0x000fe2000bf06100 */
[C---:B--2---:R-:W-:Y:S01]  /*2590*/  PRMT R3, R6.reuse, 0x7632, R3 ;  /* 0x0000763206037816 */ /* 0x044fe20000000003 */
[----:B------:R-:W-:-:S04]  /*25a0*/  IMAD.U32 R9, R6, 0x10000, RZ ;  /* 0x0001000006097824 */ /* 0x000fc800078e00ff */
[----:B------:R-:W-:Y:S01]  /*25b0*/  IMAD.U32 R3, R3, 0x10000, RZ ;  /* 0x0001000003037824 */ /* 0x000fe200078e00ff */
[----:B------:R-:W-:-:S03]  /*25c0*/  FMUL R9, R0, R9 ;  /* 0x0000000900097220 */ /* 0x000fc60000400000 */
[C---:B------:R-:W-:Y:S01]  /*25d0*/  FMUL R6, R0.reuse, R3 ;  /* 0x0000000300067220 */ /* 0x040fe20000400000 */
[C---:B------:R-:W-:Y:S01]  /*25e0*/  IMAD.U32 R3, R7.reuse, 0x10000, RZ ;  /* 0x0001000007037824 */ /* 0x040fe200078e00ff */
[----:B------:R-:W-:Y:S01]  /*25f0*/  PRMT R7, R7, 0x7632, R7 ;  /* 0x0000763207077816 */ /* 0x000fe20000000007 */
[----:B------:R-:W0:Y:S02]  /*2600*/  FRND R9, R9 ;  /* 0x0000000900097307 */ /* 0x000e240000201000 */
[----:B------:R-:W-:Y:S02]  /*2610*/  FMUL R3, R0, R3 ;  /* 0x0000000300037220 */ /* 0x000fe40000400000 */
[----:B------:R-:W-:-:S04]  /*2620*/  IMAD.U32 R7, R7, 0x10000, RZ ;  /* 0x0001000007077824 */ /* 0x000fc800078e00ff */
[----:B------:R-:W1:Y:S01]  /*2630*/  FRND R6, R6 ;  /* 0x0000000600067307 */ /* 0x000e620000201000 */
[----:B------:R-:W-:-:S07]  /*2640*/  FMUL R7, R0, R7 ;  /* 0x0000000700077220 */ /* 0x000fce0000400000 */
[----:B------:R-:W2:Y:S01]  /*2650*/  FRND R3, R3 ;  /* 0x0000000300037307 */ /* 0x000ea20000201000 */
[C---:B0-----:R-:W-:Y:S02]  /*2660*/  FSETP.GT.AND P2, PT, R9.reuse, -127, PT ;  /* 0xc2fe00000900780b */ /* 0x041fe40003f44000 */
[----:B------:R-:W-:-:S05]  /*2670*/  FSETP.NAN.AND P4, PT, R9, R9, PT ;  /* 0x000000090900720b */ /* 0x000fca0003f88000 */
[----:B------:R-:W0:Y:S01]  /*2680*/  FRND R7, R7 ;  /* 0x0000000700077307 */ /* 0x000e220000201000 */
[----:B-1----:R-:W-:-:S05]  /*2690*/  FSETP.GT.AND P3, PT, R6, -127, PT ;  /* 0xc2fe00000600780b */ /* 0x002fca0003f64000 */
[----:B------:R-:W-:Y:S02]  /*26a0*/  @!P2 FSEL R9, R9, -127, P4 ;  /* 0xc2fe00000909a808 */ /* 0x000fe40002000000 */
[----:B--2---:R-:W-:Y:S02]  /*26b0*/  FSETP.GT.AND P0, PT, R3, -127, PT ;  /* 0xc2fe00000300780b */ /* 0x004fe40003f04000 */
[C---:B------:R-:W-:Y:S01]  /*26c0*/  FSETP.NAN.AND P4, PT, R6.reuse, R6, PT ;  /* 0x000000060600720b */ /* 0x040fe20003f88000 */
[----:B------:R-:W-:Y:S03]  /*26d0*/  F2I.S16.TRUNC.NTZ R5, R9 ;  /* 0x0000000900057305 */ /* 0x000fe6000020e900 */
[----:B------:R-:W-:Y:S02]  /*26e0*/  @!P3 FSEL R6, R6, -127, P4 ;  /* 0xc2fe00000606b808 */ /* 0x000fe40002000000 */
[----:B0-----:R-:W-:-:S02]  /*26f0*/  FSETP.GT.AND P2, PT, R7, -127, PT ;  /* 0xc2fe00000700780b */ /* 0x001fc40003f44000 */
[C---:B------:R-:W-:Y:S01]  /*2700*/  FSETP.NAN.AND P3, PT, R3.reuse, R3, PT ;  /* 0x000000030300720b */ /* 0x040fe20003f68000 */
[----:B------:R-:W0:Y:S01]  /*2710*/  F2I.S16.TRUNC.NTZ R4, R6 ;  /* 0x0000000600047305 */ /* 0x000e22000020e900 */
[C---:B------:R-:W-:Y:S02]  /*2720*/  FSETP.GEU.AND P6, PT, R6.reuse, 127, PT ;  /* 0x42fe00000600780b */ /* 0x040fe40003fce000 */
[----:B------:R-:W-:Y:S02]  /*2730*/  @!P0 FSEL R3, R3, -127, P3 ;  /* 0xc2fe000003038808 */ /* 0x000fe40001800000 */
[----:B------:R-:W-:Y:S02]  /*2740*/  FSETP.NAN.AND P0, PT, R7, R7, PT ;  /* 0x000000070700720b */ /* 0x000fe40003f08000 */
[----:B------:R-:W-:Y:S01]  /*2750*/  FSETP.GEU.AND P4, PT, R9, 127, PT ;  /* 0x42fe00000900780b */ /* 0x000fe20003f8e000 */
[----:B------:R-:W1:Y:S01]  /*2760*/  F2I.S16.TRUNC.NTZ R10, R3 ;  /* 0x00000003000a7305 */ /* 0x000e62000020e900 */
[----:B------:R-:W-:-:S02]  /*2770*/  FSETP.NAN.AND P5, PT, R6, R6, PT ;  /* 0x000000060600720b */ /* 0x000fc40003fa8000 */
[----:B------:R-:W-:Y:S02]  /*2780*/  @!P2 FSEL R7, R7, -127, P0 ;  /* 0xc2fe00000707a808 */ /* 0x000fe40000000000 */
[----:B------:R-:W-:Y:S02]  /*2790*/  FSETP.GEU.AND P2, PT, R3, 127, PT ;  /* 0x42fe00000300780b */ /* 0x000fe40003f4e000 */
[----:B------:R-:W-:Y:S01]  /*27a0*/  FSETP.GEU.AND P0, PT, R7, 127, PT ;  /* 0x42fe00000700780b */ /* 0x000fe20003f0e000 */
[----:B------:R-:W2:Y:S01]  /*27b0*/  F2I.S16.TRUNC.NTZ R8, R7 ;  /* 0x0000000700087305 */ /* 0x000ea2000020e900 */
[----:B0-----:R-:W-:Y:S02]  /*27c0*/  LOP3.LUT R4, R4, 0xffff, RZ, 0xc0, !PT ;  /* 0x0000ffff04047812 */ /* 0x001fe400078ec0ff */
[----:B------:R-:W-:Y:S02]  /*27d0*/  FSETP.NAN.AND P3, PT, R9, R9, PT ;  /* 0x000000090900720b */ /* 0x000fe40003f68000 */
[----:B------:R-:W-:-:S02]  /*27e0*/  LOP3.LUT R5, R5, 0xffff, RZ, 0xc0, !PT ;  /* 0x0000ffff05057812 */ /* 0x000fc400078ec0ff */
[----:B------:R-:W-:Y:S02]  /*27f0*/  @P6 SEL R4, R4, 0x7f, P5 ;  /* 0x0000007f04046807 */ /* 0x000fe40002800000 */
[----:B------:R-:W-:Y:S02]  /*2800*/  FSETP.NAN.AND P5, PT, R3, R3, PT ;  /* 0x000000030300720b */ /* 0x000fe40003fa8000 */
[----:B------:R-:W-:Y:S02]  /*2810*/  FSETP.NAN.AND P6, PT, R7, R7, PT ;  /* 0x000000070700720b */ /* 0x000fe40003fc8000 */
[----:B------:R-:W-:Y:S02]  /*2820*/  @P4 SEL R5, R5, 0x7f, P3 ;  /* 0x0000007f05054807 */ /* 0x000fe40001800000 */
[----:B-1----:R-:W-:Y:S02]  /*2830*/  LOP3.LUT R3, R10, 0xffff, RZ, 0xc0, !PT ;  /* 0x0000ffff0a037812 */ /* 0x002fe400078ec0ff */
[----:B--2---:R-:W-:-:S02]  /*2840*/  LOP3.LUT R8, R8, 0xffff, RZ, 0xc0, !PT ;  /* 0x0000ffff08087812 */ /* 0x004fc400078ec0ff */
[----:B------:R-:W-:Y:S02]  /*2850*/  PRMT R10, R5, 0x3340, R4 ;  /* 0x00003340050a7816 */ /* 0x000fe40000000004 */
[----:B------:R-:W-:Y:S02]  /*2860*/  @P0 SEL R8, R8, 0x7f, P6 ;  /* 0x0000007f08080807 */ /* 0x000fe40003000000 */
[----:B------:R-:W-:Y:S02]  /*2870*/  @P2 SEL R3, R3, 0x7f, P5 ;  /* 0x0000007f03032807 */ /* 0x000fe40002800000 */
[----:B------:R-:W-:Y:S02]  /*2880*/  IADD3 R4, P0, R2, c[0x0][0x1c0], RZ ;  /* 0x0000700002047a10 */ /* 0x000fe40007f1e0ff */
[----:B------:R-:W-:Y:S02]  /*2890*/  PRMT R3, R3, 0x3340, R8 ;  /* 0x0000334003037816 */ /* 0x000fe40000000008 */
[----:B------:R-:W-:-:S02]  /*28a0*/  IADD3.X R5, R12, c[0x0][0x1c4], RZ, P0, !PT ;  /* 0x000071000c057a10 */ /* 0x000fc400007fe4ff */
[C---:B------:R-:W-:Y:S02]  /*28b0*/  IADD3 R8, P0, R2.reuse, c[0x0][0x1d0], RZ ;  /* 0x0000740002087a10 */ /* 0x040fe40007f1e0ff */
[----:B------:R-:W-:Y:S02]  /*28c0*/  IADD3 R6, P2, R2, c[0x0][0x1c8], RZ ;  /* 0x0000720002067a10 */ /* 0x000fe40007f5e0ff */
[----:B------:R-:W-:Y:S02]  /*28d0*/  IADD3.X R9, R12, c[0x0][0x1d4], RZ, P0, !PT ;  /* 0x000075000c097a10 */ /* 0x000fe400007fe4ff */
[----:B------:R-:W-:Y:S02]  /*28e0*/  PLOP3.LUT P0, PT, PT, PT, UP0, 0x40, 0x0 ;  /* 0x000000000000781c */ /* 0x000fe40003f0e808 */
[----:B------:R-:W-:Y:S02]  /*28f0*/  IADD3 R2, P3, R2, c[0x0][0x1d8], RZ ;  /* 0x0000760002027a10 */ /* 0x000fe40007f7e0ff */
[----:B------:R-:W-:-:S02]  /*2900*/  PRMT R11, R10, 0x5410, R3 ;  /* 0x000054100a0b7816 */ /* 0x000fc40000000003 */
[C---:B------:R-:W-:Y:S02]  /*2910*/  IADD3.X R7, R12.reuse, c[0x0][0x1cc], RZ, P2, !PT ;  /* 0x000073000c077a10 */ /* 0x040fe400017fe4ff */
[----:B------:R-:W-:Y:S01]  /*2920*/  IADD3.X R3, R12, c[0x0][0x1dc], RZ, P3, !PT ;  /* 0x000077000c037a10 */ /* 0x000fe20001ffe4ff */
[----:B------:R0:W-:Y:S04]  /*2930*/  @!P1 STG.E [R4.64], R11 ;  /* 0x0000000b04009986 */ /* 0x0001e8000c101906 */
[----:B------:R0:W-:Y:S04]  /*2940*/  @!P1 STG.E [R6.64], R11 ;  /* 0x0000000b06009986 */ /* 0x0001e8000c101906 */
[----:B------:R0:W-:Y:S04]  /*2950*/  @!P1 STG.E [R8.64], R11 ;  /* 0x0000000b08009986 */ /* 0x0001e8000c101906 */
[----:B------:R0:W-:Y:S01]  /*2960*/  @!P1 STG.E [R2.64], R11 ;  /* 0x0000000b02009986 */ /* 0x0001e2000c101906 */
[----:B------:R-:W-:Y:S05]  /*2970*/  @P0 BRA `(.L_x_2) ;  /* 0xfffffb7000000947 */ /* 0x000fea000383ffff */
[----:B------:R-:W-:Y:S05]  /*2980*/  EXIT ;  /* 0x000000000000794d */ /* 0x000fea0003800000 */
.L_x_3:
[----:B------:R-:W-:-:S00]  /*2990*/  BRA `(.L_x_3) ;  /* 0xfffffff000007947 */ /* 0x000fc0000383ffff */
[----:B------:R-:W-:-:S00]  /*29a0*/  NOP ;  /* 0x0000000000007918 */ /* 0x000fc00000000000 */
        /* <DEDUP_REMOVED lines=13> */
.L_x_4:


//--------------------- .nv.global.init           --------------------------
	.section	.nv.global.init,"aw",@progbits
.nv.global.init:
	.type		_$_str,@object
	.size		_$_str,(.L_0 - _$_str)
_$_str:
        /*0000*/ 	.byte	0x5f, 0x5f, 0x43, 0x55, 0x44, 0x41, 0x5f, 0x46, 0x54, 0x5a, 0x00
.L_0:


//--------------------- .nv.shared.triton_red_fused__to_copy_add_amax_amin_clamp_mul_native_layer_norm_reciprocal_1 --------------------------
	.section	.nv.shared.triton_red_fused__to_copy_add_amax_amin_clamp_mul_native_layer_norm_reciprocal_1,"aw",@nobits
	.sectionflags	@""
	.align	16
